//
// Generated by NVIDIA NVVM Compiler
//
// Compiler Build ID: CL-36424714
// Cuda compilation tools, release 13.0, V13.0.88
// Based on NVVM 20.0.0
//

.version 9.0
.target sm_100
.address_size 64

	// .globl	_Z9matMulRowPiS_S_ii

.visible .entry _Z9matMulRowPiS_S_ii(
	.param .u64 .ptr .align 1 _Z9matMulRowPiS_S_ii_param_0,
	.param .u64 .ptr .align 1 _Z9matMulRowPiS_S_ii_param_1,
	.param .u64 .ptr .align 1 _Z9matMulRowPiS_S_ii_param_2,
	.param .u32 _Z9matMulRowPiS_S_ii_param_3,
	.param .u32 _Z9matMulRowPiS_S_ii_param_4
)
{
	.reg .pred 	%p<19>;
	.reg .b32 	%r<163>;
	.reg .b64 	%rd<82>;

	ld.param.u64 	%rd11, [_Z9matMulRowPiS_S_ii_param_0];
	ld.param.u64 	%rd12, [_Z9matMulRowPiS_S_ii_param_1];
	ld.param.u64 	%rd13, [_Z9matMulRowPiS_S_ii_param_2];
	ld.param.u32 	%r64, [_Z9matMulRowPiS_S_ii_param_3];
	ld.param.u32 	%r65, [_Z9matMulRowPiS_S_ii_param_4];
	cvta.to.global.u64 	%rd1, %rd12;
	cvta.to.global.u64 	%rd2, %rd11;
	cvta.to.global.u64 	%rd3, %rd13;
	setp.lt.s32 	%p1, %r65, 1;
	@%p1 bra 	$L__BB0_26;
	mov.u32 	%r66, %tid.x;
	setp.lt.s32 	%p2, %r64, 1;
	mul.lo.s32 	%r1, %r64, %r66;
	mul.lo.s32 	%r2, %r65, %r66;
	@%p2 bra 	$L__BB0_15;
	and.b32  	%r3, %r64, 7;
	and.b32  	%r4, %r64, 3;
	and.b32  	%r5, %r64, 2147483640;
	and.b32  	%r6, %r64, 1;
	neg.s32 	%r7, %r5;
	shl.b32 	%r8, %r65, 3;
	mul.lo.s32 	%r9, %r65, 5;
	mul.lo.s32 	%r10, %r65, 6;
	mul.lo.s32 	%r11, %r65, 7;
	cvt.u64.u32 	%rd4, %r1;
	mov.b32 	%r139, 0;
	shl.b64 	%rd32, %rd4, 2;
	add.s64 	%rd33, %rd32, %rd2;
	add.s64 	%rd5, %rd33, 16;
	mul.wide.u32 	%rd49, %r8, 4;
$L__BB0_3:
	setp.lt.u32 	%p11, %r64, 8;
	mov.b32 	%r153, 0;
	mov.u32 	%r158, %r153;
	@%p11 bra 	$L__BB0_6;
	add.s32 	%r146, %r65, %r139;
	shl.b32 	%r82, %r65, 1;
	add.s32 	%r145, %r82, %r139;
	mad.lo.s32 	%r144, %r65, 3, %r139;
	shl.b32 	%r83, %r65, 2;
	add.s32 	%r143, %r83, %r139;
	add.s32 	%r142, %r9, %r139;
	add.s32 	%r141, %r10, %r139;
	add.s32 	%r140, %r11, %r139;
	mul.wide.u32 	%rd34, %r139, 4;
	add.s64 	%rd81, %rd1, %rd34;
	mov.b32 	%r158, 0;
	mov.u64 	%rd80, %rd5;
	mov.u32 	%r147, %r7;
$L__BB0_5:
	.pragma "nounroll";
	ld.global.u32 	%r84, [%rd80+-16];
	ld.global.u32 	%r85, [%rd81];
	mad.lo.s32 	%r86, %r85, %r84, %r158;
	ld.global.u32 	%r87, [%rd80+-12];
	mul.wide.u32 	%rd35, %r146, 4;
	add.s64 	%rd36, %rd1, %rd35;
	ld.global.u32 	%r88, [%rd36];
	mad.lo.s32 	%r89, %r88, %r87, %r86;
	ld.global.u32 	%r90, [%rd80+-8];
	mul.wide.u32 	%rd37, %r145, 4;
	add.s64 	%rd38, %rd1, %rd37;
	ld.global.u32 	%r91, [%rd38];
	mad.lo.s32 	%r92, %r91, %r90, %r89;
	ld.global.u32 	%r93, [%rd80+-4];
	mul.wide.u32 	%rd39, %r144, 4;
	add.s64 	%rd40, %rd1, %rd39;
	ld.global.u32 	%r94, [%rd40];
	mad.lo.s32 	%r95, %r94, %r93, %r92;
	ld.global.u32 	%r96, [%rd80];
	mul.wide.u32 	%rd41, %r143, 4;
	add.s64 	%rd42, %rd1, %rd41;
	ld.global.u32 	%r97, [%rd42];
	mad.lo.s32 	%r98, %r97, %r96, %r95;
	ld.global.u32 	%r99, [%rd80+4];
	mul.wide.u32 	%rd43, %r142, 4;
	add.s64 	%rd44, %rd1, %rd43;
	ld.global.u32 	%r100, [%rd44];
	mad.lo.s32 	%r101, %r100, %r99, %r98;
	ld.global.u32 	%r102, [%rd80+8];
	mul.wide.u32 	%rd45, %r141, 4;
	add.s64 	%rd46, %rd1, %rd45;
	ld.global.u32 	%r103, [%rd46];
	mad.lo.s32 	%r104, %r103, %r102, %r101;
	ld.global.u32 	%r105, [%rd80+12];
	mul.wide.u32 	%rd47, %r140, 4;
	add.s64 	%rd48, %rd1, %rd47;
	ld.global.u32 	%r106, [%rd48];
	mad.lo.s32 	%r158, %r106, %r105, %r104;
	add.s32 	%r147, %r147, 8;
	add.s32 	%r146, %r146, %r8;
	add.s32 	%r145, %r145, %r8;
	add.s32 	%r144, %r144, %r8;
	add.s32 	%r143, %r143, %r8;
	add.s32 	%r142, %r142, %r8;
	add.s32 	%r141, %r141, %r8;
	add.s32 	%r140, %r140, %r8;
	add.s64 	%rd81, %rd81, %rd49;
	add.s64 	%rd80, %rd80, 32;
	setp.ne.s32 	%p12, %r147, 0;
	mov.u32 	%r153, %r5;
	@%p12 bra 	$L__BB0_5;
$L__BB0_6:
	setp.eq.s32 	%p13, %r3, 0;
	@%p13 bra 	$L__BB0_14;
	add.s32 	%r108, %r3, -1;
	setp.lt.u32 	%p14, %r108, 3;
	@%p14 bra 	$L__BB0_9;
	add.s32 	%r109, %r153, %r1;
	mul.wide.u32 	%rd50, %r109, 4;
	add.s64 	%rd51, %rd2, %rd50;
	ld.global.u32 	%r110, [%rd51];
	mad.lo.s32 	%r111, %r153, %r65, %r139;
	mul.wide.u32 	%rd52, %r111, 4;
	add.s64 	%rd53, %rd1, %rd52;
	ld.global.u32 	%r112, [%rd53];
	mad.lo.s32 	%r113, %r112, %r110, %r158;
	cvt.u64.u32 	%rd54, %r153;
	add.s64 	%rd55, %rd54, %rd4;
	shl.b64 	%rd56, %rd55, 2;
	add.s64 	%rd57, %rd2, %rd56;
	ld.global.u32 	%r114, [%rd57+4];
	add.s32 	%r115, %r111, %r65;
	mul.wide.u32 	%rd58, %r115, 4;
	add.s64 	%rd59, %rd1, %rd58;
	ld.global.u32 	%r116, [%rd59];
	mad.lo.s32 	%r117, %r116, %r114, %r113;
	ld.global.u32 	%r118, [%rd57+8];
	add.s32 	%r119, %r115, %r65;
	mul.wide.u32 	%rd60, %r119, 4;
	add.s64 	%rd61, %rd1, %rd60;
	ld.global.u32 	%r120, [%rd61];
	mad.lo.s32 	%r121, %r120, %r118, %r117;
	ld.global.u32 	%r122, [%rd57+12];
	add.s32 	%r123, %r119, %r65;
	mul.wide.u32 	%rd62, %r123, 4;
	add.s64 	%rd63, %rd1, %rd62;
	ld.global.u32 	%r124, [%rd63];
	mad.lo.s32 	%r158, %r124, %r122, %r121;
	add.s32 	%r153, %r153, 4;
$L__BB0_9:
	setp.eq.s32 	%p15, %r4, 0;
	@%p15 bra 	$L__BB0_14;
	setp.eq.s32 	%p16, %r4, 1;
	@%p16 bra 	$L__BB0_12;
	add.s32 	%r126, %r153, %r1;
	mul.wide.u32 	%rd64, %r126, 4;
	add.s64 	%rd65, %rd2, %rd64;
	ld.global.u32 	%r127, [%rd65];
	mad.lo.s32 	%r128, %r153, %r65, %r139;
	mul.wide.u32 	%rd66, %r128, 4;
	add.s64 	%rd67, %rd1, %rd66;
	ld.global.u32 	%r129, [%rd67];
	mad.lo.s32 	%r130, %r129, %r127, %r158;
	cvt.u64.u32 	%rd68, %r153;
	add.s64 	%rd69, %rd68, %rd4;
	shl.b64 	%rd70, %rd69, 2;
	add.s64 	%rd71, %rd2, %rd70;
	ld.global.u32 	%r131, [%rd71+4];
	add.s32 	%r132, %r128, %r65;
	mul.wide.u32 	%rd72, %r132, 4;
	add.s64 	%rd73, %rd1, %rd72;
	ld.global.u32 	%r133, [%rd73];
	mad.lo.s32 	%r158, %r133, %r131, %r130;
	add.s32 	%r153, %r153, 2;
$L__BB0_12:
	setp.eq.s32 	%p17, %r6, 0;
	@%p17 bra 	$L__BB0_14;
	add.s32 	%r134, %r153, %r1;
	mul.wide.u32 	%rd74, %r134, 4;
	add.s64 	%rd75, %rd2, %rd74;
	ld.global.u32 	%r135, [%rd75];
	mad.lo.s32 	%r136, %r153, %r65, %r139;
	mul.wide.u32 	%rd76, %r136, 4;
	add.s64 	%rd77, %rd1, %rd76;
	ld.global.u32 	%r137, [%rd77];
	mad.lo.s32 	%r158, %r137, %r135, %r158;
$L__BB0_14:
	add.s32 	%r138, %r139, %r2;
	mul.wide.u32 	%rd78, %r138, 4;
	add.s64 	%rd79, %rd3, %rd78;
	st.global.u32 	[%rd79], %r158;
	add.s32 	%r139, %r139, 1;
	setp.eq.s32 	%p18, %r139, %r65;
	@%p18 bra 	$L__BB0_26;
	bra.uni 	$L__BB0_3;
$L__BB0_15:
	and.b32  	%r54, %r65, 7;
	setp.lt.u32 	%p3, %r65, 8;
	mov.b32 	%r161, 0;
	@%p3 bra 	$L__BB0_18;
	and.b32  	%r161, %r65, 2147483640;
	mov.b32 	%r159, 0;
$L__BB0_17:
	.pragma "nounroll";
	add.s32 	%r69, %r159, %r2;
	mul.wide.u32 	%rd14, %r69, 4;
	add.s64 	%rd15, %rd3, %rd14;
	mov.b32 	%r70, 0;
	st.global.u32 	[%rd15], %r70;
	st.global.u32 	[%rd15+4], %r70;
	st.global.u32 	[%rd15+8], %r70;
	st.global.u32 	[%rd15+12], %r70;
	st.global.u32 	[%rd15+16], %r70;
	st.global.u32 	[%rd15+20], %r70;
	st.global.u32 	[%rd15+24], %r70;
	st.global.u32 	[%rd15+28], %r70;
	add.s32 	%r159, %r159, 8;
	setp.ne.s32 	%p4, %r159, %r161;
	@%p4 bra 	$L__BB0_17;
$L__BB0_18:
	setp.eq.s32 	%p5, %r54, 0;
	@%p5 bra 	$L__BB0_26;
	and.b32  	%r59, %r65, 3;
	setp.lt.u32 	%p6, %r54, 4;
	@%p6 bra 	$L__BB0_21;
	add.s32 	%r71, %r161, %r2;
	mul.wide.u32 	%rd16, %r71, 4;
	add.s64 	%rd17, %rd3, %rd16;
	mov.b32 	%r72, 0;
	st.global.u32 	[%rd17], %r72;
	cvt.u64.u32 	%rd18, %r2;
	cvt.u64.u32 	%rd19, %r161;
	add.s64 	%rd20, %rd19, %rd18;
	shl.b64 	%rd21, %rd20, 2;
	add.s64 	%rd22, %rd3, %rd21;
	st.global.u32 	[%rd22+4], %r72;
	st.global.u32 	[%rd22+8], %r72;
	st.global.u32 	[%rd22+12], %r72;
	add.s32 	%r161, %r161, 4;
$L__BB0_21:
	setp.eq.s32 	%p7, %r59, 0;
	@%p7 bra 	$L__BB0_26;
	setp.eq.s32 	%p8, %r59, 1;
	@%p8 bra 	$L__BB0_24;
	add.s32 	%r73, %r161, %r2;
	mul.wide.u32 	%rd23, %r73, 4;
	add.s64 	%rd24, %rd3, %rd23;
	mov.b32 	%r74, 0;
	st.global.u32 	[%rd24], %r74;
	cvt.u64.u32 	%rd25, %r2;
	cvt.u64.u32 	%rd26, %r161;
	add.s64 	%rd27, %rd26, %rd25;
	shl.b64 	%rd28, %rd27, 2;
	add.s64 	%rd29, %rd3, %rd28;
	st.global.u32 	[%rd29+4], %r74;
	add.s32 	%r161, %r161, 2;
$L__BB0_24:
	and.b32  	%r75, %r65, 1;
	setp.eq.b32 	%p9, %r75, 1;
	not.pred 	%p10, %p9;
	@%p10 bra 	$L__BB0_26;
	add.s32 	%r76, %r161, %r2;
	mul.wide.u32 	%rd30, %r76, 4;
	add.s64 	%rd31, %rd3, %rd30;
	mov.b32 	%r77, 0;
	st.global.u32 	[%rd31], %r77;
$L__BB0_26:
	ret;

}
	// .globl	_Z9matMulColPiS_S_ii
.visible .entry _Z9matMulColPiS_S_ii(
	.param .u64 .ptr .align 1 _Z9matMulColPiS_S_ii_param_0,
	.param .u64 .ptr .align 1 _Z9matMulColPiS_S_ii_param_1,
	.param .u64 .ptr .align 1 _Z9matMulColPiS_S_ii_param_2,
	.param .u32 _Z9matMulColPiS_S_ii_param_3,
	.param .u32 _Z9matMulColPiS_S_ii_param_4
)
{
	.reg .pred 	%p<19>;
	.reg .b32 	%r<171>;
	.reg .b64 	%rd<95>;

	ld.param.u64 	%rd11, [_Z9matMulColPiS_S_ii_param_0];
	ld.param.u64 	%rd12, [_Z9matMulColPiS_S_ii_param_1];
	ld.param.u64 	%rd13, [_Z9matMulColPiS_S_ii_param_2];
	ld.param.u32 	%r63, [_Z9matMulColPiS_S_ii_param_3];
	ld.param.u32 	%r64, [_Z9matMulColPiS_S_ii_param_4];
	cvta.to.global.u64 	%rd1, %rd12;
	cvta.to.global.u64 	%rd2, %rd11;
	cvta.to.global.u64 	%rd3, %rd13;
	mov.u32 	%r1, %tid.x;
	mov.u32 	%r2, %ntid.x;
	setp.lt.s32 	%p1, %r63, 1;
	@%p1 bra 	$L__BB1_26;
	setp.lt.s32 	%p2, %r64, 1;
	@%p2 bra 	$L__BB1_15;
	and.b32  	%r3, %r64, 7;
	add.s32 	%r4, %r3, -1;
	and.b32  	%r5, %r64, 3;
	and.b32  	%r6, %r64, 2147483640;
	and.b32  	%r7, %r64, 1;
	neg.s32 	%r8, %r6;
	add.s32 	%r9, %r1, %r2;
	shl.b32 	%r10, %r2, 3;
	shl.b32 	%r88, %r2, 1;
	add.s32 	%r11, %r1, %r88;
	mad.lo.s32 	%r12, %r2, 3, %r1;
	shl.b32 	%r89, %r2, 2;
	add.s32 	%r13, %r1, %r89;
	mad.lo.s32 	%r14, %r2, 5, %r1;
	mad.lo.s32 	%r15, %r2, 6, %r1;
	mad.lo.s32 	%r16, %r2, 7, %r1;
	mul.wide.u32 	%rd44, %r1, 4;
	add.s64 	%rd4, %rd1, %rd44;
	mul.wide.u32 	%rd5, %r2, 32;
	mov.b32 	%r147, 0;
$L__BB1_3:
	setp.lt.u32 	%p11, %r64, 8;
	mul.lo.s32 	%r18, %r147, %r64;
	mov.b32 	%r161, 0;
	mov.u32 	%r166, %r161;
	@%p11 bra 	$L__BB1_6;
	mul.wide.u32 	%rd45, %r18, 4;
	add.s64 	%rd46, %rd2, %rd45;
	add.s64 	%rd93, %rd46, 16;
	mov.b32 	%r166, 0;
	mov.u64 	%rd94, %rd4;
	mov.u32 	%r148, %r16;
	mov.u32 	%r149, %r15;
	mov.u32 	%r150, %r14;
	mov.u32 	%r151, %r13;
	mov.u32 	%r152, %r12;
	mov.u32 	%r153, %r11;
	mov.u32 	%r154, %r9;
	mov.u32 	%r155, %r8;
$L__BB1_5:
	.pragma "nounroll";
	ld.global.u32 	%r93, [%rd93+-16];
	ld.global.u32 	%r94, [%rd94];
	mad.lo.s32 	%r95, %r94, %r93, %r166;
	ld.global.u32 	%r96, [%rd93+-12];
	mul.wide.u32 	%rd47, %r154, 4;
	add.s64 	%rd48, %rd1, %rd47;
	ld.global.u32 	%r97, [%rd48];
	mad.lo.s32 	%r98, %r97, %r96, %r95;
	ld.global.u32 	%r99, [%rd93+-8];
	mul.wide.u32 	%rd49, %r153, 4;
	add.s64 	%rd50, %rd1, %rd49;
	ld.global.u32 	%r100, [%rd50];
	mad.lo.s32 	%r101, %r100, %r99, %r98;
	ld.global.u32 	%r102, [%rd93+-4];
	mul.wide.u32 	%rd51, %r152, 4;
	add.s64 	%rd52, %rd1, %rd51;
	ld.global.u32 	%r103, [%rd52];
	mad.lo.s32 	%r104, %r103, %r102, %r101;
	ld.global.u32 	%r105, [%rd93];
	mul.wide.u32 	%rd53, %r151, 4;
	add.s64 	%rd54, %rd1, %rd53;
	ld.global.u32 	%r106, [%rd54];
	mad.lo.s32 	%r107, %r106, %r105, %r104;
	ld.global.u32 	%r108, [%rd93+4];
	mul.wide.u32 	%rd55, %r150, 4;
	add.s64 	%rd56, %rd1, %rd55;
	ld.global.u32 	%r109, [%rd56];
	mad.lo.s32 	%r110, %r109, %r108, %r107;
	ld.global.u32 	%r111, [%rd93+8];
	mul.wide.u32 	%rd57, %r149, 4;
	add.s64 	%rd58, %rd1, %rd57;
	ld.global.u32 	%r112, [%rd58];
	mad.lo.s32 	%r113, %r112, %r111, %r110;
	ld.global.u32 	%r114, [%rd93+12];
	mul.wide.u32 	%rd59, %r148, 4;
	add.s64 	%rd60, %rd1, %rd59;
	ld.global.u32 	%r115, [%rd60];
	mad.lo.s32 	%r166, %r115, %r114, %r113;
	add.s32 	%r155, %r155, 8;
	add.s32 	%r154, %r154, %r10;
	add.s32 	%r153, %r153, %r10;
	add.s32 	%r152, %r152, %r10;
	add.s32 	%r151, %r151, %r10;
	add.s32 	%r150, %r150, %r10;
	add.s32 	%r149, %r149, %r10;
	add.s32 	%r148, %r148, %r10;
	add.s64 	%rd94, %rd94, %rd5;
	add.s64 	%rd93, %rd93, 32;
	setp.ne.s32 	%p12, %r155, 0;
	mov.u32 	%r161, %r6;
	@%p12 bra 	$L__BB1_5;
$L__BB1_6:
	setp.eq.s32 	%p13, %r3, 0;
	@%p13 bra 	$L__BB1_14;
	setp.lt.u32 	%p14, %r4, 3;
	@%p14 bra 	$L__BB1_9;
	add.s32 	%r117, %r161, %r18;
	mul.wide.u32 	%rd61, %r117, 4;
	add.s64 	%rd62, %rd2, %rd61;
	ld.global.u32 	%r118, [%rd62];
	mad.lo.s32 	%r119, %r161, %r2, %r1;
	mul.wide.u32 	%rd63, %r119, 4;
	add.s64 	%rd64, %rd1, %rd63;
	ld.global.u32 	%r120, [%rd64];
	mad.lo.s32 	%r121, %r120, %r118, %r166;
	cvt.u64.u32 	%rd65, %r18;
	cvt.u64.u32 	%rd66, %r161;
	add.s64 	%rd67, %rd66, %rd65;
	shl.b64 	%rd68, %rd67, 2;
	add.s64 	%rd69, %rd2, %rd68;
	ld.global.u32 	%r122, [%rd69+4];
	add.s32 	%r123, %r119, %r2;
	mul.wide.u32 	%rd70, %r123, 4;
	add.s64 	%rd71, %rd1, %rd70;
	ld.global.u32 	%r124, [%rd71];
	mad.lo.s32 	%r125, %r124, %r122, %r121;
	ld.global.u32 	%r126, [%rd69+8];
	add.s32 	%r127, %r123, %r2;
	mul.wide.u32 	%rd72, %r127, 4;
	add.s64 	%rd73, %rd1, %rd72;
	ld.global.u32 	%r128, [%rd73];
	mad.lo.s32 	%r129, %r128, %r126, %r125;
	ld.global.u32 	%r130, [%rd69+12];
	add.s32 	%r131, %r127, %r2;
	mul.wide.u32 	%rd74, %r131, 4;
	add.s64 	%rd75, %rd1, %rd74;
	ld.global.u32 	%r132, [%rd75];
	mad.lo.s32 	%r166, %r132, %r130, %r129;
	add.s32 	%r161, %r161, 4;
$L__BB1_9:
	setp.eq.s32 	%p15, %r5, 0;
	@%p15 bra 	$L__BB1_14;
	setp.eq.s32 	%p16, %r5, 1;
	@%p16 bra 	$L__BB1_12;
	add.s32 	%r134, %r161, %r18;
	mul.wide.u32 	%rd76, %r134, 4;
	add.s64 	%rd77, %rd2, %rd76;
	ld.global.u32 	%r135, [%rd77];
	mad.lo.s32 	%r136, %r161, %r2, %r1;
	mul.wide.u32 	%rd78, %r136, 4;
	add.s64 	%rd79, %rd1, %rd78;
	ld.global.u32 	%r137, [%rd79];
	mad.lo.s32 	%r138, %r137, %r135, %r166;
	cvt.u64.u32 	%rd80, %r18;
	cvt.u64.u32 	%rd81, %r161;
	add.s64 	%rd82, %rd81, %rd80;
	shl.b64 	%rd83, %rd82, 2;
	add.s64 	%rd84, %rd2, %rd83;
	ld.global.u32 	%r139, [%rd84+4];
	add.s32 	%r140, %r136, %r2;
	mul.wide.u32 	%rd85, %r140, 4;
	add.s64 	%rd86, %rd1, %rd85;
	ld.global.u32 	%r141, [%rd86];
	mad.lo.s32 	%r166, %r141, %r139, %r138;
	add.s32 	%r161, %r161, 2;
$L__BB1_12:
	setp.eq.s32 	%p17, %r7, 0;
	@%p17 bra 	$L__BB1_14;
	add.s32 	%r142, %r161, %r18;
	mul.wide.u32 	%rd87, %r142, 4;
	add.s64 	%rd88, %rd2, %rd87;
	ld.global.u32 	%r143, [%rd88];
	mad.lo.s32 	%r144, %r161, %r2, %r1;
	mul.wide.u32 	%rd89, %r144, 4;
	add.s64 	%rd90, %rd1, %rd89;
	ld.global.u32 	%r145, [%rd90];
	mad.lo.s32 	%r166, %r145, %r143, %r166;
$L__BB1_14:
	mad.lo.s32 	%r146, %r147, %r2, %r1;
	mul.wide.u32 	%rd91, %r146, 4;
	add.s64 	%rd92, %rd3, %rd91;
	st.global.u32 	[%rd92], %r166;
	add.s32 	%r147, %r147, 1;
	setp.eq.s32 	%p18, %r147, %r63;
	@%p18 bra 	$L__BB1_26;
	bra.uni 	$L__BB1_3;
$L__BB1_15:
	and.b32  	%r53, %r63, 7;
	setp.lt.u32 	%p3, %r63, 8;
	mov.b32 	%r169, 0;
	@%p3 bra 	$L__BB1_18;
	and.b32  	%r169, %r63, 2147483640;
	mov.b32 	%r167, 0;
$L__BB1_17:
	.pragma "nounroll";
	mad.lo.s32 	%r67, %r167, %r2, %r1;
	mul.wide.u32 	%rd14, %r67, 4;
	add.s64 	%rd15, %rd3, %rd14;
	mov.b32 	%r68, 0;
	st.global.u32 	[%rd15], %r68;
	add.s32 	%r69, %r67, %r2;
	mul.wide.u32 	%rd16, %r69, 4;
	add.s64 	%rd17, %rd3, %rd16;
	st.global.u32 	[%rd17], %r68;
	add.s32 	%r70, %r69, %r2;
	mul.wide.u32 	%rd18, %r70, 4;
	add.s64 	%rd19, %rd3, %rd18;
	st.global.u32 	[%rd19], %r68;
	add.s32 	%r71, %r70, %r2;
	mul.wide.u32 	%rd20, %r71, 4;
	add.s64 	%rd21, %rd3, %rd20;
	st.global.u32 	[%rd21], %r68;
	add.s32 	%r72, %r71, %r2;
	mul.wide.u32 	%rd22, %r72, 4;
	add.s64 	%rd23, %rd3, %rd22;
	st.global.u32 	[%rd23], %r68;
	add.s32 	%r73, %r72, %r2;
	mul.wide.u32 	%rd24, %r73, 4;
	add.s64 	%rd25, %rd3, %rd24;
	st.global.u32 	[%rd25], %r68;
	add.s32 	%r74, %r73, %r2;
	mul.wide.u32 	%rd26, %r74, 4;
	add.s64 	%rd27, %rd3, %rd26;
	st.global.u32 	[%rd27], %r68;
	add.s32 	%r75, %r74, %r2;
	mul.wide.u32 	%rd28, %r75, 4;
	add.s64 	%rd29, %rd3, %rd28;
	st.global.u32 	[%rd29], %r68;
	add.s32 	%r167, %r167, 8;
	setp.ne.s32 	%p4, %r167, %r169;
	@%p4 bra 	$L__BB1_17;
$L__BB1_18:
	setp.eq.s32 	%p5, %r53, 0;
	@%p5 bra 	$L__BB1_26;
	and.b32  	%r58, %r63, 3;
	setp.lt.u32 	%p6, %r53, 4;
	@%p6 bra 	$L__BB1_21;
	mad.lo.s32 	%r76, %r169, %r2, %r1;
	mul.wide.u32 	%rd30, %r76, 4;
	add.s64 	%rd31, %rd3, %rd30;
	mov.b32 	%r77, 0;
	st.global.u32 	[%rd31], %r77;
	add.s32 	%r78, %r76, %r2;
	mul.wide.u32 	%rd32, %r78, 4;
	add.s64 	%rd33, %rd3, %rd32;
	st.global.u32 	[%rd33], %r77;
	add.s32 	%r79, %r78, %r2;
	mul.wide.u32 	%rd34, %r79, 4;
	add.s64 	%rd35, %rd3, %rd34;
	st.global.u32 	[%rd35], %r77;
	add.s32 	%r80, %r79, %r2;
	mul.wide.u32 	%rd36, %r80, 4;
	add.s64 	%rd37, %rd3, %rd36;
	st.global.u32 	[%rd37], %r77;
	add.s32 	%r169, %r169, 4;
$L__BB1_21:
	setp.eq.s32 	%p7, %r58, 0;
	@%p7 bra 	$L__BB1_26;
	setp.eq.s32 	%p8, %r58, 1;
	@%p8 bra 	$L__BB1_24;
	mad.lo.s32 	%r81, %r169, %r2, %r1;
	mul.wide.u32 	%rd38, %r81, 4;
	add.s64 	%rd39, %rd3, %rd38;
	mov.b32 	%r82, 0;
	st.global.u32 	[%rd39], %r82;
	add.s32 	%r83, %r81, %r2;
	mul.wide.u32 	%rd40, %r83, 4;
	add.s64 	%rd41, %rd3, %rd40;
	st.global.u32 	[%rd41], %r82;
	add.s32 	%r169, %r169, 2;
$L__BB1_24:
	and.b32  	%r84, %r63, 1;
	setp.eq.b32 	%p9, %r84, 1;
	not.pred 	%p10, %p9;
	@%p10 bra 	$L__BB1_26;
	mad.lo.s32 	%r85, %r169, %r2, %r1;
	mul.wide.u32 	%rd42, %r85, 4;
	add.s64 	%rd43, %rd3, %rd42;
	mov.b32 	%r86, 0;
	st.global.u32 	[%rd43], %r86;
$L__BB1_26:
	ret;

}
	// .globl	_Z13matMulElementPiS_S_i
.visible .entry _Z13matMulElementPiS_S_i(
	.param .u64 .ptr .align 1 _Z13matMulElementPiS_S_i_param_0,
	.param .u64 .ptr .align 1 _Z13matMulElementPiS_S_i_param_1,
	.param .u64 .ptr .align 1 _Z13matMulElementPiS_S_i_param_2,
	.param .u32 _Z13matMulElementPiS_S_i_param_3
)
{
	.reg .pred 	%p<10>;
	.reg .b32 	%r<131>;
	.reg .b64 	%rd<65>;

	ld.param.u64 	%rd10, [_Z13matMulElementPiS_S_i_param_0];
	ld.param.u64 	%rd11, [_Z13matMulElementPiS_S_i_param_1];
	ld.param.u64 	%rd9, [_Z13matMulElementPiS_S_i_param_2];
	ld.param.u32 	%r49, [_Z13matMulElementPiS_S_i_param_3];
	cvta.to.global.u64 	%rd1, %rd11;
	cvta.to.global.u64 	%rd2, %rd10;
	mov.u32 	%r1, %tid.x;
	mov.u32 	%r2, %tid.y;
	mov.u32 	%r3, %ntid.y;
	setp.lt.s32 	%p1, %r49, 1;
	mov.b32 	%r130, 0;
	@%p1 bra 	$L__BB2_12;
	mul.lo.s32 	%r4, %r49, %r1;
	and.b32  	%r5, %r49, 7;
	setp.lt.u32 	%p2, %r49, 8;
	mov.b32 	%r125, 0;
	mov.u32 	%r130, %r125;
	@%p2 bra 	$L__BB2_4;
	and.b32  	%r125, %r49, 2147483640;
	neg.s32 	%r119, %r125;
	add.s32 	%r118, %r2, %r3;
	shl.b32 	%r54, %r3, 1;
	add.s32 	%r117, %r2, %r54;
	mad.lo.s32 	%r116, %r3, 3, %r2;
	shl.b32 	%r55, %r3, 2;
	add.s32 	%r115, %r2, %r55;
	mad.lo.s32 	%r114, %r3, 5, %r2;
	mad.lo.s32 	%r113, %r3, 6, %r2;
	mad.lo.s32 	%r112, %r3, 7, %r2;
	mul.wide.u32 	%rd12, %r2, 4;
	add.s64 	%rd64, %rd1, %rd12;
	mul.wide.u32 	%rd13, %r4, 4;
	add.s64 	%rd14, %rd13, %rd2;
	add.s64 	%rd63, %rd14, 16;
	mov.b32 	%r130, 0;
	mul.wide.u32 	%rd29, %r3, 32;
$L__BB2_3:
	.pragma "nounroll";
	ld.global.u32 	%r56, [%rd63+-16];
	ld.global.u32 	%r57, [%rd64];
	mad.lo.s32 	%r58, %r57, %r56, %r130;
	ld.global.u32 	%r59, [%rd63+-12];
	mul.wide.u32 	%rd15, %r118, 4;
	add.s64 	%rd16, %rd1, %rd15;
	ld.global.u32 	%r60, [%rd16];
	mad.lo.s32 	%r61, %r60, %r59, %r58;
	ld.global.u32 	%r62, [%rd63+-8];
	mul.wide.u32 	%rd17, %r117, 4;
	add.s64 	%rd18, %rd1, %rd17;
	ld.global.u32 	%r63, [%rd18];
	mad.lo.s32 	%r64, %r63, %r62, %r61;
	ld.global.u32 	%r65, [%rd63+-4];
	mul.wide.u32 	%rd19, %r116, 4;
	add.s64 	%rd20, %rd1, %rd19;
	ld.global.u32 	%r66, [%rd20];
	mad.lo.s32 	%r67, %r66, %r65, %r64;
	ld.global.u32 	%r68, [%rd63];
	mul.wide.u32 	%rd21, %r115, 4;
	add.s64 	%rd22, %rd1, %rd21;
	ld.global.u32 	%r69, [%rd22];
	mad.lo.s32 	%r70, %r69, %r68, %r67;
	ld.global.u32 	%r71, [%rd63+4];
	mul.wide.u32 	%rd23, %r114, 4;
	add.s64 	%rd24, %rd1, %rd23;
	ld.global.u32 	%r72, [%rd24];
	mad.lo.s32 	%r73, %r72, %r71, %r70;
	ld.global.u32 	%r74, [%rd63+8];
	mul.wide.u32 	%rd25, %r113, 4;
	add.s64 	%rd26, %rd1, %rd25;
	ld.global.u32 	%r75, [%rd26];
	mad.lo.s32 	%r76, %r75, %r74, %r73;
	ld.global.u32 	%r77, [%rd63+12];
	mul.wide.u32 	%rd27, %r112, 4;
	add.s64 	%rd28, %rd1, %rd27;
	ld.global.u32 	%r78, [%rd28];
	mad.lo.s32 	%r130, %r78, %r77, %r76;
	add.s32 	%r119, %r119, 8;
	shl.b32 	%r79, %r3, 3;
	add.s32 	%r118, %r118, %r79;
	add.s32 	%r117, %r117, %r79;
	add.s32 	%r116, %r116, %r79;
	add.s32 	%r115, %r115, %r79;
	add.s32 	%r114, %r114, %r79;
	add.s32 	%r113, %r113, %r79;
	add.s32 	%r112, %r112, %r79;
	add.s64 	%rd64, %rd64, %rd29;
	add.s64 	%rd63, %rd63, 32;
	setp.ne.s32 	%p3, %r119, 0;
	@%p3 bra 	$L__BB2_3;
$L__BB2_4:
	setp.eq.s32 	%p4, %r5, 0;
	@%p4 bra 	$L__BB2_12;
	and.b32  	%r36, %r49, 3;
	setp.lt.u32 	%p5, %r5, 4;
	@%p5 bra 	$L__BB2_7;
	add.s32 	%r81, %r125, %r4;
	mul.wide.u32 	%rd30, %r81, 4;
	add.s64 	%rd31, %rd2, %rd30;
	ld.global.u32 	%r82, [%rd31];
	mad.lo.s32 	%r83, %r125, %r3, %r2;
	mul.wide.u32 	%rd32, %r83, 4;
	add.s64 	%rd33, %rd1, %rd32;
	ld.global.u32 	%r84, [%rd33];
	mad.lo.s32 	%r85, %r84, %r82, %r130;
	cvt.u64.u32 	%rd34, %r4;
	cvt.u64.u32 	%rd35, %r125;
	add.s64 	%rd36, %rd35, %rd34;
	shl.b64 	%rd37, %rd36, 2;
	add.s64 	%rd38, %rd2, %rd37;
	ld.global.u32 	%r86, [%rd38+4];
	add.s32 	%r87, %r83, %r3;
	mul.wide.u32 	%rd39, %r87, 4;
	add.s64 	%rd40, %rd1, %rd39;
	ld.global.u32 	%r88, [%rd40];
	mad.lo.s32 	%r89, %r88, %r86, %r85;
	ld.global.u32 	%r90, [%rd38+8];
	add.s32 	%r91, %r87, %r3;
	mul.wide.u32 	%rd41, %r91, 4;
	add.s64 	%rd42, %rd1, %rd41;
	ld.global.u32 	%r92, [%rd42];
	mad.lo.s32 	%r93, %r92, %r90, %r89;
	ld.global.u32 	%r94, [%rd38+12];
	add.s32 	%r95, %r91, %r3;
	mul.wide.u32 	%rd43, %r95, 4;
	add.s64 	%rd44, %rd1, %rd43;
	ld.global.u32 	%r96, [%rd44];
	mad.lo.s32 	%r130, %r96, %r94, %r93;
	add.s32 	%r125, %r125, 4;
$L__BB2_7:
	setp.eq.s32 	%p6, %r36, 0;
	@%p6 bra 	$L__BB2_12;
	setp.eq.s32 	%p7, %r36, 1;
	@%p7 bra 	$L__BB2_10;
	add.s32 	%r98, %r125, %r4;
	mul.wide.u32 	%rd45, %r98, 4;
	add.s64 	%rd46, %rd2, %rd45;
	ld.global.u32 	%r99, [%rd46];
	mad.lo.s32 	%r100, %r125, %r3, %r2;
	mul.wide.u32 	%rd47, %r100, 4;
	add.s64 	%rd48, %rd1, %rd47;
	ld.global.u32 	%r101, [%rd48];
	mad.lo.s32 	%r102, %r101, %r99, %r130;
	cvt.u64.u32 	%rd49, %r4;
	cvt.u64.u32 	%rd50, %r125;
	add.s64 	%rd51, %rd50, %rd49;
	shl.b64 	%rd52, %rd51, 2;
	add.s64 	%rd53, %rd2, %rd52;
	ld.global.u32 	%r103, [%rd53+4];
	add.s32 	%r104, %r100, %r3;
	mul.wide.u32 	%rd54, %r104, 4;
	add.s64 	%rd55, %rd1, %rd54;
	ld.global.u32 	%r105, [%rd55];
	mad.lo.s32 	%r130, %r105, %r103, %r102;
	add.s32 	%r125, %r125, 2;
$L__BB2_10:
	and.b32  	%r106, %r49, 1;
	setp.eq.b32 	%p8, %r106, 1;
	not.pred 	%p9, %p8;
	@%p9 bra 	$L__BB2_12;
	add.s32 	%r107, %r125, %r4;
	mul.wide.u32 	%rd56, %r107, 4;
	add.s64 	%rd57, %rd2, %rd56;
	ld.global.u32 	%r108, [%rd57];
	mad.lo.s32 	%r109, %r125, %r3, %r2;
	mul.wide.u32 	%rd58, %r109, 4;
	add.s64 	%rd59, %rd1, %rd58;
	ld.global.u32 	%r110, [%rd59];
	mad.lo.s32 	%r130, %r110, %r108, %r130;
$L__BB2_12:
	cvta.to.global.u64 	%rd60, %rd9;
	mad.lo.s32 	%r111, %r1, %r3, %r2;
	mul.wide.u32 	%rd61, %r111, 4;
	add.s64 	%rd62, %rd60, %rd61;
	st.global.u32 	[%rd62], %r130;
	ret;

}


// ===== COMPILED SASS (sm_100) =====

	.target	sm_100

	.elftype	@"ET_EXEC"


//--------------------- .note.nv.tkinfo           --------------------------
	.section	.note.nv.tkinfo,"",@"SHT_NOTE"
	.sectionflags	@"SHF_NOTE_NV_TKINFO"
	.tkinfo
        /*0018*/ 	.word	0x00000002
        /*0030*/ 	.string	""
        /*0030*/ 	.string	"ptxas"
        /*0030*/ 	.string	"Cuda compilation tools, release 13.0, V13.0.88"
        /*0030*/ 	.string	"Build cuda_13.0.r13.0/compiler.36424714_0"
        /*0030*/ 	.string	"-arch sm_100 -m 64 "



//--------------------- .note.nv.cuinfo           --------------------------
	.section	.note.nv.cuinfo,"",@"SHT_NOTE"
	.sectionflags	@"SHF_NOTE_NV_CUINFO"
        /*0018*/ 	.short	0x0002
        /*001a*/ 	.short	0x0064
        /*001c*/ 	.short	0x0082
	.zero		2


//--------------------- .nv.info                  --------------------------
	.section	.nv.info,"",@"SHT_CUDA_INFO"
	.align	4


	//----- nvinfo : EIATTR_REGCOUNT
	.align		4
        /*0000*/ 	.byte	0x04, 0x2f
        /*0002*/ 	.short	(.L_1 - .L_0)
	.align		4
.L_0:
        /*0004*/ 	.word	index@(_Z9matMulRowPiS_S_ii)
        /*0008*/ 	.word	0x00000020


	//----- nvinfo : EIATTR_FRAME_SIZE
	.align		4
.L_1:
        /*000c*/ 	.byte	0x04, 0x11
        /*000e*/ 	.short	(.L_3 - .L_2)
	.align		4
.L_2:
        /*0010*/ 	.word	index@(_Z9matMulRowPiS_S_ii)
        /*0014*/ 	.word	0x00000000


	//----- nvinfo : EIATTR_REGCOUNT
	.align		4
.L_3:
        /*0018*/ 	.byte	0x04, 0x2f
        /*001a*/ 	.short	(.L_5 - .L_4)
	.align		4
.L_4:
        /*001c*/ 	.word	index@(_Z9matMulColPiS_S_ii)
        /*0020*/ 	.word	0x00000020


	//----- nvinfo : EIATTR_FRAME_SIZE
	.align		4
.L_5:
        /*0024*/ 	.byte	0x04, 0x11
        /*0026*/ 	.short	(.L_7 - .L_6)
	.align		4
.L_6:
        /*0028*/ 	.word	index@(_Z9matMulColPiS_S_ii)
        /*002c*/ 	.word	0x00000000


	//----- nvinfo : EIATTR_REGCOUNT
	.align		4
.L_7:
        /*0030*/ 	.byte	0x04, 0x2f
        /*0032*/ 	.short	(.L_9 - .L_8)
	.align		4
.L_8:
        /*0034*/ 	.word	index@(_Z13matMulElementPiS_S_i)
        /*0038*/ 	.word	0x00000020


	//----- nvinfo : EIATTR_FRAME_SIZE
	.align		4
.L_9:
        /*003c*/ 	.byte	0x04, 0x11
        /*003e*/ 	.short	(.L_11 - .L_10)
	.align		4
.L_10:
        /*0040*/ 	.word	index@(_Z13matMulElementPiS_S_i)
        /*0044*/ 	.word	0x00000000


	//----- nvinfo : EIATTR_MIN_STACK_SIZE
	.align		4
.L_11:
        /*0048*/ 	.byte	0x04, 0x12
        /*004a*/ 	.short	(.L_13 - .L_12)
	.align		4
.L_12:
        /*004c*/ 	.word	index@(_Z13matMulElementPiS_S_i)
        /*0050*/ 	.word	0x00000000


	//----- nvinfo : EIATTR_MIN_STACK_SIZE
	.align		4
.L_13:
        /*0054*/ 	.byte	0x04, 0x12
        /*0056*/ 	.short	(.L_15 - .L_14)
	.align		4
.L_14:
        /*0058*/ 	.word	index@(_Z9matMulColPiS_S_ii)
        /*005c*/ 	.word	0x00000000


	//----- nvinfo : EIATTR_MIN_STACK_SIZE
	.align		4
.L_15:
        /*0060*/ 	.byte	0x04, 0x12
        /*0062*/ 	.short	(.L_17 - .L_16)
	.align		4
.L_16:
        /*0064*/ 	.word	index@(_Z9matMulRowPiS_S_ii)
        /*0068*/ 	.word	0x00000000
.L_17:


//--------------------- .nv.compat                --------------------------
	.section	.nv.compat,"",@"SHT_CUDA_COMPAT_INFO"
	.align	4
        /*0000*/ 	.byte	0x02, 0x09, 0x00, 0x00, 0x02, 0x02, 0x01, 0x00, 0x02, 0x05, 0x05, 0x00, 0x03, 0x07, 0x01, 0x01
        /*0010*/ 	.byte	0x02, 0x03, 0x00, 0x00, 0x02, 0x06, 0x01, 0x00, 0x04, 0x0b, 0x08, 0x00, 0x09, 0x00, 0x00, 0x00
        /*0020*/ 	.byte	0x00, 0x00, 0x00, 0x00


//--------------------- .nv.info._Z13matMulElementPiS_S_i --------------------------
	.section	.nv.info._Z13matMulElementPiS_S_i,"",@"SHT_CUDA_INFO"
	.sectionflags	@""
	.align	4


	//----- nvinfo : EIATTR_CUDA_API_VERSION
	.align		4
        /*0000*/ 	.byte	0x04, 0x37
        /*0002*/ 	.short	(.L_19 - .L_18)
.L_18:
        /*0004*/ 	.word	0x00000082


	//----- nvinfo : EIATTR_KPARAM_INFO
	.align		4
.L_19:
        /*0008*/ 	.byte	0x04, 0x17
        /*000a*/ 	.short	(.L_21 - .L_20)
.L_20:
        /*000c*/ 	.word	0x00000000
        /*0010*/ 	.short	0x0003
        /*0012*/ 	.short	0x0018
        /*0014*/ 	.byte	0x00, 0xf0, 0x11, 0x00


	//----- nvinfo : EIATTR_KPARAM_INFO
	.align		4
.L_21:
        /*0018*/ 	.byte	0x04, 0x17
        /*001a*/ 	.short	(.L_23 - .L_22)
.L_22:
        /*001c*/ 	.word	0x00000000
        /*0020*/ 	.short	0x0002
        /*0022*/ 	.short	0x0010
        /*0024*/ 	.byte	0x00, 0xf5, 0x21, 0x00


	//----- nvinfo : EIATTR_KPARAM_INFO
	.align		4
.L_23:
        /*0028*/ 	.byte	0x04, 0x17
        /*002a*/ 	.short	(.L_25 - .L_24)
.L_24:
        /*002c*/ 	.word	0x00000000
        /*0030*/ 	.short	0x0001
        /*0032*/ 	.short	0x0008
        /*0034*/ 	.byte	0x00, 0xf5, 0x21, 0x00


	//----- nvinfo : EIATTR_KPARAM_INFO
	.align		4
.L_25:
        /*0038*/ 	.byte	0x04, 0x17
        /*003a*/ 	.short	(.L_27 - .L_26)
.L_26:
        /*003c*/ 	.word	0x00000000
        /*0040*/ 	.short	0x0000
        /*0042*/ 	.short	0x0000
        /*0044*/ 	.byte	0x00, 0xf5, 0x21, 0x00


	//----- nvinfo : EIATTR_SPARSE_MMA_MASK
	.align		4
.L_27:
        /*0048*/ 	.byte	0x03, 0x50
        /*004a*/ 	.short	0x0000


	//----- nvinfo : EIATTR_MAXREG_COUNT
	.align		4
        /*004c*/ 	.byte	0x03, 0x1b
        /*004e*/ 	.short	0x00ff


	//----- nvinfo : EIATTR_MERCURY_ISA_VERSION
	.align		4
        /*0050*/ 	.byte	0x03, 0x5f
        /*0052*/ 	.short	0x0101


	//----- nvinfo : EIATTR_VRC_CTA_INIT_COUNT
	.align		4
        /*0054*/ 	.byte	0x02, 0x4a
	.zero		1
	.zero		1


	//----- nvinfo : EIATTR_EXIT_INSTR_OFFSETS
	.align		4
        /*0058*/ 	.byte	0x04, 0x1c
        /*005a*/ 	.short	(.L_29 - .L_28)


	//   ....[0]....
.L_28:
        /*005c*/ 	.word	0x00000960


	//----- nvinfo : EIATTR_CBANK_PARAM_SIZE
	.align		4
.L_29:
        /*0060*/ 	.byte	0x03, 0x19
        /*0062*/ 	.short	0x001c


	//----- nvinfo : EIATTR_PARAM_CBANK
	.align		4
        /*0064*/ 	.byte	0x04, 0x0a
        /*0066*/ 	.short	(.L_31 - .L_30)
	.align		4
.L_30:
        /*0068*/ 	.word	index@(.nv.constant0._Z13matMulElementPiS_S_i)
        /*006c*/ 	.short	0x0380
        /*006e*/ 	.short	0x001c


	//----- nvinfo : EIATTR_SW_WAR
	.align		4
.L_31:
        /*0070*/ 	.byte	0x04, 0x36
        /*0072*/ 	.short	(.L_33 - .L_32)
.L_32:
        /*0074*/ 	.word	0x00000008
.L_33:


//--------------------- .nv.info._Z9matMulColPiS_S_ii --------------------------
	.section	.nv.info._Z9matMulColPiS_S_ii,"",@"SHT_CUDA_INFO"
	.sectionflags	@""
	.align	4


	//----- nvinfo : EIATTR_CUDA_API_VERSION
	.align		4
        /*0000*/ 	.byte	0x04, 0x37
        /*0002*/ 	.short	(.L_35 - .L_34)
.L_34:
        /*0004*/ 	.word	0x00000082


	//----- nvinfo : EIATTR_KPARAM_INFO
	.align		4
.L_35:
        /*0008*/ 	.byte	0x04, 0x17
        /*000a*/ 	.short	(.L_37 - .L_36)
.L_36:
        /*000c*/ 	.word	0x00000000
        /*0010*/ 	.short	0x0004
        /*0012*/ 	.short	0x001c
        /*0014*/ 	.byte	0x00, 0xf0, 0x11, 0x00


	//----- nvinfo : EIATTR_KPARAM_INFO
	.align		4
.L_37:
        /*0018*/ 	.byte	0x04, 0x17
        /*001a*/ 	.short	(.L_39 - .L_38)
.L_38:
        /*001c*/ 	.word	0x00000000
        /*0020*/ 	.short	0x0003
        /*0022*/ 	.short	0x0018
        /*0024*/ 	.byte	0x00, 0xf0, 0x11, 0x00


	//----- nvinfo : EIATTR_KPARAM_INFO
	.align		4
.L_39:
        /*0028*/ 	.byte	0x04, 0x17
        /*002a*/ 	.short	(.L_41 - .L_40)
.L_40:
        /*002c*/ 	.word	0x00000000
        /*0030*/ 	.short	0x0002
        /*0032*/ 	.short	0x0010
        /*0034*/ 	.byte	0x00, 0xf5, 0x21, 0x00


	//----- nvinfo : EIATTR_KPARAM_INFO
	.align		4
.L_41:
        /*0038*/ 	.byte	0x04, 0x17
        /*003a*/ 	.short	(.L_43 - .L_42)
.L_42:
        /*003c*/ 	.word	0x00000000
        /*0040*/ 	.short	0x0001
        /*0042*/ 	.short	0x0008
        /*0044*/ 	.byte	0x00, 0xf5, 0x21, 0x00


	//----- nvinfo : EIATTR_KPARAM_INFO
	.align		4
.L_43:
        /*0048*/ 	.byte	0x04, 0x17
        /*004a*/ 	.short	(.L_45 - .L_44)
.L_44:
        /*004c*/ 	.word	0x00000000
        /*0050*/ 	.short	0x0000
        /*0052*/ 	.short	0x0000
        /*0054*/ 	.byte	0x00, 0xf5, 0x21, 0x00


	//----- nvinfo : EIATTR_SPARSE_MMA_MASK
	.align		4
.L_45:
        /*0058*/ 	.byte	0x03, 0x50
        /*005a*/ 	.short	0x0000


	//----- nvinfo : EIATTR_MAXREG_COUNT
	.align		4
        /*005c*/ 	.byte	0x03, 0x1b
        /*005e*/ 	.short	0x00ff


	//----- nvinfo : EIATTR_MERCURY_ISA_VERSION
	.align		4
        /*0060*/ 	.byte	0x03, 0x5f
        /*0062*/ 	.short	0x0101


	//----- nvinfo : EIATTR_VRC_CTA_INIT_COUNT
	.align		4
        /*0064*/ 	.byte	0x02, 0x4a
	.zero		1
	.zero		1


	//----- nvinfo : EIATTR_EXIT_INSTR_OFFSETS
	.align		4
        /*0068*/ 	.byte	0x04, 0x1c
        /*006a*/ 	.short	(.L_47 - .L_46)


	//   ....[0]....
.L_46:
        /*006c*/ 	.word	0x00000030


	//   ....[1]....
        /*0070*/ 	.word	0x00000c50


	//   ....[2]....
        /*0074*/ 	.word	0x00000eb0


	//   ....[3]....
        /*0078*/ 	.word	0x00000fe0


	//   ....[4]....
        /*007c*/ 	.word	0x000010b0


	//   ....[5]....
        /*0080*/ 	.word	0x00001100


	//----- nvinfo : EIATTR_CBANK_PARAM_SIZE
	.align		4
.L_47:
        /*0084*/ 	.byte	0x03, 0x19
        /*0086*/ 	.short	0x0020


	//----- nvinfo : EIATTR_PARAM_CBANK
	.align		4
        /*0088*/ 	.byte	0x04, 0x0a
        /*008a*/ 	.short	(.L_49 - .L_48)
	.align		4
.L_48:
        /*008c*/ 	.word	index@(.nv.constant0._Z9matMulColPiS_S_ii)
        /*0090*/ 	.short	0x0380
        /*0092*/ 	.short	0x0020


	//----- nvinfo : EIATTR_SW_WAR
	.align		4
.L_49:
        /*0094*/ 	.byte	0x04, 0x36
        /*0096*/ 	.short	(.L_51 - .L_50)
.L_50:
        /*0098*/ 	.word	0x00000008
.L_51:


//--------------------- .nv.info._Z9matMulRowPiS_S_ii --------------------------
	.section	.nv.info._Z9matMulRowPiS_S_ii,"",@"SHT_CUDA_INFO"
	.sectionflags	@""
	.align	4


	//----- nvinfo : EIATTR_CUDA_API_VERSION
	.align		4
        /*0000*/ 	.byte	0x04, 0x37
        /*0002*/ 	.short	(.L_53 - .L_52)
.L_52:
        /*0004*/ 	.word	0x00000082


	//----- nvinfo : EIATTR_KPARAM_INFO
	.align		4
.L_53:
        /*0008*/ 	.byte	0x04, 0x17
        /*000a*/ 	.short	(.L_55 - .L_54)
.L_54:
        /*000c*/ 	.word	0x00000000
        /*0010*/ 	.short	0x0004
        /*0012*/ 	.short	0x001c
        /*0014*/ 	.byte	0x00, 0xf0, 0x11, 0x00


	//----- nvinfo : EIATTR_KPARAM_INFO
	.align		4
.L_55:
        /*0018*/ 	.byte	0x04, 0x17
        /*001a*/ 	.short	(.L_57 - .L_56)
.L_56:
        /*001c*/ 	.word	0x00000000
        /*0020*/ 	.short	0x0003
        /*0022*/ 	.short	0x0018
        /*0024*/ 	.byte	0x00, 0xf0, 0x11, 0x00


	//----- nvinfo : EIATTR_KPARAM_INFO
	.align		4
.L_57:
        /*0028*/ 	.byte	0x04, 0x17
        /*002a*/ 	.short	(.L_59 - .L_58)
.L_58:
        /*002c*/ 	.word	0x00000000
        /*0030*/ 	.short	0x0002
        /*0032*/ 	.short	0x0010
        /*0034*/ 	.byte	0x00, 0xf5, 0x21, 0x00


	//----- nvinfo : EIATTR_KPARAM_INFO
	.align		4
.L_59:
        /*0038*/ 	.byte	0x04, 0x17
        /*003a*/ 	.short	(.L_61 - .L_60)
.L_60:
        /*003c*/ 	.word	0x00000000
        /*0040*/ 	.short	0x0001
        /*0042*/ 	.short	0x0008
        /*0044*/ 	.byte	0x00, 0xf5, 0x21, 0x00


	//----- nvinfo : EIATTR_KPARAM_INFO
	.align		4
.L_61:
        /*0048*/ 	.byte	0x04, 0x17
        /*004a*/ 	.short	(.L_63 - .L_62)
.L_62:
        /*004c*/ 	.word	0x00000000
        /*0050*/ 	.short	0x0000
        /*0052*/ 	.short	0x0000
        /*0054*/ 	.byte	0x00, 0xf5, 0x21, 0x00


	//----- nvinfo : EIATTR_SPARSE_MMA_MASK
	.align		4
.L_63:
        /*0058*/ 	.byte	0x03, 0x50
        /*005a*/ 	.short	0x0000


	//----- nvinfo : EIATTR_MAXREG_COUNT
	.align		4
        /*005c*/ 	.byte	0x03, 0x1b
        /*005e*/ 	.short	0x00ff


	//----- nvinfo : EIATTR_MERCURY_ISA_VERSION
	.align		4
        /*0060*/ 	.byte	0x03, 0x5f
        /*0062*/ 	.short	0x0101


	//----- nvinfo : EIATTR_VRC_CTA_INIT_COUNT
	.align		4
        /*0064*/ 	.byte	0x02, 0x4a
	.zero		1
	.zero		1


	//----- nvinfo : EIATTR_EXIT_INSTR_OFFSETS
	.align		4
        /*0068*/ 	.byte	0x04, 0x1c
        /*006a*/ 	.short	(.L_65 - .L_64)


	//   ....[0]....
.L_64:
        /*006c*/ 	.word	0x00000030


	//   ....[1]....
        /*0070*/ 	.word	0x00000a80


	//   ....[2]....
        /*0074*/ 	.word	0x00000bf0


	//   ....[3]....
        /*0078*/ 	.word	0x00000d10


	//   ....[4]....
        /*007c*/ 	.word	0x00000e10


	//   ....[5]....
        /*0080*/ 	.word	0x00000e60


	//----- nvinfo : EIATTR_CBANK_PARAM_SIZE
	.align		4
.L_65:
        /*0084*/ 	.byte	0x03, 0x19
        /*0086*/ 	.short	0x0020


	//----- nvinfo : EIATTR_PARAM_CBANK
	.align		4
        /*0088*/ 	.byte	0x04, 0x0a
        /*008a*/ 	.short	(.L_67 - .L_66)
	.align		4
.L_66:
        /*008c*/ 	.word	index@(.nv.constant0._Z9matMulRowPiS_S_ii)
        /*0090*/ 	.short	0x0380
        /*0092*/ 	.short	0x0020


	//----- nvinfo : EIATTR_SW_WAR
	.align		4
.L_67:
        /*0094*/ 	.byte	0x04, 0x36
        /*0096*/ 	.short	(.L_69 - .L_68)
.L_68:
        /*0098*/ 	.word	0x00000008
.L_69:


//--------------------- .nv.callgraph             --------------------------
	.section	.nv.callgraph,"",@"SHT_CUDA_CALLGRAPH"
	.align	4
	.sectionentsize	8
	.align		4
        /*0000*/ 	.word	0x00000000
	.align		4
        /*0004*/ 	.word	0xffffffff
	.align		4
        /*0008*/ 	.word	0x00000000
	.align		4
        /*000c*/ 	.word	0xfffffffe
	.align		4
        /*0010*/ 	.word	0x00000000
	.align		4
        /*0014*/ 	.word	0xfffffffd
	.align		4
        /*0018*/ 	.word	0x00000000
	.align		4
        /*001c*/ 	.word	0xfffffffc


//--------------------- .text._Z13matMulElementPiS_S_i --------------------------
	.section	.text._Z13matMulElementPiS_S_i,"ax",@progbits
	.align	128
        .global         _Z13matMulElementPiS_S_i
        .type           _Z13matMulElementPiS_S_i,@function
        .size           _Z13matMulElementPiS_S_i,(.L_x_28 - _Z13matMulElementPiS_S_i)
        .other          _Z13matMulElementPiS_S_i,@"STO_CUDA_ENTRY STV_DEFAULT"
_Z13matMulElementPiS_S_i:
.text._Z13matMulElementPiS_S_i:
[----:B------:R-:W-:Y:S08]  /*0000*/  LDC R1, c[0x0][0x37c] ;  /* 0x0000df00ff017b82 */ /* 0x000ff00000000800 */
[----:B------:R-:W0:Y:S01]  /*0010*/  LDC R0, c[0x0][0x398] ;  /* 0x0000e600ff007b82 */ /* 0x000e220000000800 */
[----:B------:R-:W1:Y:S01]  /*0020*/  S2R R3, SR_TID.X ;  /* 0x0000000000037919 */ /* 0x000e620000002100 */
[----:B------:R-:W2:Y:S01]  /*0030*/  LDCU.64 UR4, c[0x0][0x358] ;  /* 0x00006b00ff0477ac */ /* 0x000ea20008000a00 */
[----:B------:R-:W-:Y:S01]  /*0040*/  HFMA2 R20, -RZ, RZ, 0, 0 ;  /* 0x00000000ff147431 */ /* 0x000fe200000001ff */
[----:B------:R-:W3:Y:S04]  /*0050*/  S2R R2, SR_TID.Y ;  /* 0x0000000000027919 */ /* 0x000ee80000002200 */
[----:B------:R-:W4:Y:S01]  /*0060*/  LDC R5, c[0x0][0x364] ;  /* 0x0000d900ff057b82 */ /* 0x000f220000000800 */
[----:B0-----:R-:W-:-:S13]  /*0070*/  ISETP.GE.AND P0, PT, R0, 0x1, PT ;  /* 0x000000010000780c */ /* 0x001fda0003f06270 */
[----:B-1234-:R-:W-:Y:S05]  /*0080*/  @!P0 BRA `(.L_x_0) ;  /* 0x0000000800248947 */ /* 0x01efea0003800000 */
[C---:B------:R-:W-:Y:S01]  /*0090*/  ISETP.GE.U32.AND P1, PT, R0.reuse, 0x8, PT ;  /* 0x000000080000780c */ /* 0x040fe20003f26070 */
[----:B------:R-:W-:Y:S01]  /*00a0*/  IMAD R7, R3, R0, RZ ;  /* 0x0000000003077224 */ /* 0x000fe200078e02ff */
[----:B------:R-:W-:Y:S02]  /*00b0*/  LOP3.LUT R6, R0, 0x7, RZ, 0xc0, !PT ;  /* 0x0000000700067812 */ /* 0x000fe400078ec0ff */
[----:B------:R-:W-:Y:S02]  /*00c0*/  MOV R8, RZ ;  /* 0x000000ff00087202 */ /* 0x000fe40000000f00 */
[----:B------:R-:W-:Y:S02]  /*00d0*/  ISETP.NE.AND P0, PT, R6, RZ, PT ;  /* 0x000000ff0600720c */ /* 0x000fe40003f05270 */
[----:B------:R-:W-:-:S05]  /*00e0*/  MOV R20, RZ ;  /* 0x000000ff00147202 */ /* 0x000fca0000000f00 */
[----:B------:R-:W-:Y:S06]  /*00f0*/  @!P1 BRA `(.L_x_1) ;  /* 0x0000000000f89947 */ /* 0x000fec0003800000 */
[----:B------:R-:W0:Y:S01]  /*0100*/  LDC.64 R8, c[0x0][0x380] ;  /* 0x0000e000ff087b82 */ /* 0x000e220000000a00 */
[----:B------:R-:W-:Y:S01]  /*0110*/  IADD3 R4, PT, PT, R2, R5, RZ ;  /* 0x0000000502047210 */ /* 0x000fe20007ffe0ff */
[C-C-:B------:R-:W-:Y:S01]  /*0120*/  IMAD R11, R5.reuse, 0x3, R2.reuse ;  /* 0x00000003050b7824 */ /* 0x140fe200078e0202 */
[CC--:B------:R-:W-:Y:S01]  /*0130*/  LEA R10, R5.reuse, R2.reuse, 0x1 ;  /* 0x00000002050a7211 */ /* 0x0c0fe200078e08ff */
[C-C-:B------:R-:W-:Y:S01]  /*0140*/  IMAD R27, R5.reuse, 0x5, R2.reuse ;  /* 0x00000005051b7824 */ /* 0x140fe200078e0202 */
[C---:B------:R-:W-:Y:S01]  /*0150*/  LEA R26, R5.reuse, R2, 0x2 ;  /* 0x00000002051a7211 */ /* 0x040fe200078e10ff */
[C-C-:B------:R-:W-:Y:S01]  /*0160*/  IMAD R28, R5.reuse, 0x6, R2.reuse ;  /* 0x00000006051c7824 */ /* 0x140fe200078e0202 */
[----:B------:R-:W-:Y:S01]  /*0170*/  MOV R20, RZ ;  /* 0x000000ff00147202 */ /* 0x000fe20000000f00 */
[----:B------:R-:W1:Y:S01]  /*0180*/  LDC.64 R12, c[0x0][0x388] ;  /* 0x0000e200ff0c7b82 */ /* 0x000e620000000a00 */
[----:B------:R-:W-:Y:S02]  /*0190*/  IMAD R29, R5, 0x7, R2 ;  /* 0x00000007051d7824 */ /* 0x000fe400078e0202 */
[----:B0-----:R-:W-:-:S03]  /*01a0*/  IMAD.WIDE.U32 R8, R7, 0x4, R8 ;  /* 0x0000000407087825 */ /* 0x001fc600078e0008 */
[----:B------:R-:W-:Y:S02]  /*01b0*/  IADD3 R19, P1, PT, R8, 0x10, RZ ;  /* 0x0000001008137810 */ /* 0x000fe40007f3e0ff */
[----:B------:R-:W-:Y:S01]  /*01c0*/  LOP3.LUT R8, R0, 0x7ffffff8, RZ, 0xc0, !PT ;  /* 0x7ffffff800087812 */ /* 0x000fe200078ec0ff */
[----:B-1----:R-:W-:Y:S01]  /*01d0*/  IMAD.WIDE.U32 R16, R2, 0x4, R12 ;  /* 0x0000000402107825 */ /* 0x002fe200078e000c */
[----:B------:R-:W-:Y:S02]  /*01e0*/  IADD3.X R22, PT, PT, RZ, R9, RZ, P1, !PT ;  /* 0x00000009ff167210 */ /* 0x000fe40000ffe4ff */
[----:B------:R-:W-:-:S07]  /*01f0*/  IADD3 R9, PT, PT, -R8, RZ, RZ ;  /* 0x000000ff08097210 */ /* 0x000fce0007ffe1ff */
.L_x_2:
[----:B------:R-:W-:Y:S01]  /*0200*/  IMAD.MOV.U32 R14, RZ, RZ, R19 ;  /* 0x000000ffff0e7224 */ /* 0x000fe200078e0013 */
[----:B------:R-:W-:Y:S01]  /*0210*/  MOV R15, R22 ;  /* 0x00000016000f7202 */ /* 0x000fe20000000f00 */
[--C-:B------:R-:W-:Y:S01]  /*0220*/  IMAD.WIDE.U32 R18, R4, 0x4, R12.reuse ;  /* 0x0000000404127825 */ /* 0x100fe200078e000c */
[----:B------:R-:W2:Y:S04]  /*0230*/  LDG.E R22, desc[UR4][R16.64] ;  /* 0x0000000410167981 */ /* 0x000ea8000c1e1900 */
[----:B------:R-:W2:Y:S04]  /*0240*/  LDG.E R21, desc[UR4][R14.64+-0x10] ;  /* 0xfffff0040e157981 */ /* 0x000ea8000c1e1900 */
[----:B------:R-:W3:Y:S04]  /*0250*/  LDG.E R18, desc[UR4][R18.64] ;  /* 0x0000000412127981 */ /* 0x000ee8000c1e1900 */
[----:B------:R-:W3:Y:S01]  /*0260*/  LDG.E R23, desc[UR4][R14.64+-0xc] ;  /* 0xfffff4040e177981 */ /* 0x000ee2000c1e1900 */
[----:B------:R-:W-:-:S06]  /*0270*/  IMAD.WIDE.U32 R24, R10, 0x4, R12 ;  /* 0x000000040a187825 */ /* 0x000fcc00078e000c */
[----:B------:R-:W4:Y:S04]  /*0280*/  LDG.E R24, desc[UR4][R24.64] ;  /* 0x0000000418187981 */ /* 0x000f28000c1e1900 */
[----:B------:R-:W5:Y:S01]  /*0290*/  LDG.E R25, desc[UR4][R14.64+0x4] ;  /* 0x000004040e197981 */ /* 0x000f62000c1e1900 */
[----:B--2---:R-:W-:-:S03]  /*02a0*/  IMAD R20, R21, R22, R20 ;  /* 0x0000001615147224 */ /* 0x004fc600078e0214 */
[----:B------:R-:W4:Y:S01]  /*02b0*/  LDG.E R21, desc[UR4][R14.64+-0x8] ;  /* 0xfffff8040e157981 */ /* 0x000f22000c1e1900 */
[----:B---3--:R-:W-:Y:S02]  /*02c0*/  IMAD R20, R23, R18, R20 ;  /* 0x0000001217147224 */ /* 0x008fe400078e0214 */
[----:B------:R-:W-:-:S06]  /*02d0*/  IMAD.WIDE.U32 R22, R11, 0x4, R12 ;  /* 0x000000040b167825 */ /* 0x000fcc00078e000c */
[----:B------:R-:W2:Y:S04]  /*02e0*/  LDG.E R22, desc[UR4][R22.64] ;  /* 0x0000000416167981 */ /* 0x000ea8000c1e1900 */
[----:B------:R-:W2:Y:S01]  /*02f0*/  LDG.E R23, desc[UR4][R14.64+-0x4] ;  /* 0xfffffc040e177981 */ /* 0x000ea2000c1e1900 */
[----:B------:R-:W-:-:S06]  /*0300*/  IMAD.WIDE.U32 R18, R26, 0x4, R12 ;  /* 0x000000041a127825 */ /* 0x000fcc00078e000c */
[----:B------:R-:W3:Y:S04]  /*0310*/  LDG.E R18, desc[UR4][R18.64] ;  /* 0x0000000412127981 */ /* 0x000ee8000c1e1900 */
[----:B------:R-:W3:Y:S01]  /*0320*/  LDG.E R19, desc[UR4][R14.64] ;  /* 0x000000040e137981 */ /* 0x000ee2000c1e1900 */
[----:B----4-:R-:W-:-:S04]  /*0330*/  IMAD R20, R21, R24, R20 ;  /* 0x0000001815147224 */ /* 0x010fc800078e0214 */
[----:B--2---:R-:W-:Y:S02]  /*0340*/  IMAD R22, R23, R22, R20 ;  /* 0x0000001617167224 */ /* 0x004fe400078e0214 */
[----:B------:R-:W-:-:S06]  /*0350*/  IMAD.WIDE.U32 R20, R27, 0x4, R12 ;  /* 0x000000041b147825 */ /* 0x000fcc00078e000c */
[----:B------:R-:W5:Y:S01]  /*0360*/  LDG.E R20, desc[UR4][R20.64] ;  /* 0x0000000414147981 */ /* 0x000f62000c1e1900 */
[----:B---3--:R-:W-:-:S03]  /*0370*/  IMAD R24, R19, R18, R22 ;  /* 0x0000001213187224 */ /* 0x008fc600078e0216 */
[----:B------:R-:W2:Y:S01]  /*0380*/  LDG.E R21, desc[UR4][R14.64+0xc] ;  /* 0x00000c040e157981 */ /* 0x000ea2000c1e1900 */
[----:B------:R-:W-:-:S03]  /*0390*/  IMAD.WIDE.U32 R22, R28, 0x4, R12 ;  /* 0x000000041c167825 */ /* 0x000fc600078e000c */
[----:B------:R-:W3:Y:S04]  /*03a0*/  LDG.E R19, desc[UR4][R14.64+0x8] ;  /* 0x000008040e137981 */ /* 0x000ee8000c1e1900 */
[----:B------:R-:W3:Y:S01]  /*03b0*/  LDG.E R22, desc[UR4][R22.64] ;  /* 0x0000000416167981 */ /* 0x000ee2000c1e1900 */
[----:B-----5:R-:W-:Y:S02]  /*03c0*/  IMAD R18, R25, R20, R24 ;  /* 0x0000001419127224 */ /* 0x020fe400078e0218 */
[----:B------:R-:W-:-:S06]  /*03d0*/  IMAD.WIDE.U32 R24, R29, 0x4, R12 ;  /* 0x000000041d187825 */ /* 0x000fcc00078e000c */
[----:B------:R-:W2:Y:S01]  /*03e0*/  LDG.E R24, desc[UR4][R24.64] ;  /* 0x0000000418187981 */ /* 0x000ea2000c1e1900 */
[----:B------:R-:W-:Y:S01]  /*03f0*/  IADD3 R9, PT, PT, R9, 0x8, RZ ;  /* 0x0000000809097810 */ /* 0x000fe20007ffe0ff */
[----:B---3--:R-:W-:Y:S01]  /*0400*/  IMAD R18, R19, R22, R18 ;  /* 0x0000001613127224 */ /* 0x008fe200078e0212 */
[----:B------:R-:W-:-:S04]  /*0410*/  IADD3 R19, P1, PT, R14, 0x20, RZ ;  /* 0x000000200e137810 */ /* 0x000fc80007f3e0ff */
[----:B------:R-:W-:Y:S02]  /*0420*/  IADD3.X R22, PT, PT, RZ, R15, RZ, P1, !PT ;  /* 0x0000000fff167210 */ /* 0x000fe40000ffe4ff */
[----:B------:R-:W-:Y:S01]  /*0430*/  ISETP.NE.AND P1, PT, R9, RZ, PT ;  /* 0x000000ff0900720c */ /* 0x000fe20003f25270 */
[C---:B------:R-:W-:Y:S01]  /*0440*/  IMAD R26, R5.reuse, 0x8, R26 ;  /* 0x00000008051a7824 */ /* 0x040fe200078e021a */
[C---:B------:R-:W-:Y:S01]  /*0450*/  LEA R4, R5.reuse, R4, 0x3 ;  /* 0x0000000405047211 */ /* 0x040fe200078e18ff */
[C---:B------:R-:W-:Y:S01]  /*0460*/  IMAD.WIDE.U32 R16, R5.reuse, 0x20, R16 ;  /* 0x0000002005107825 */ /* 0x040fe200078e0010 */
[C---:B------:R-:W-:Y:S02]  /*0470*/  LEA R10, R5.reuse, R10, 0x3 ;  /* 0x0000000a050a7211 */ /* 0x040fe400078e18ff */
[C---:B------:R-:W-:Y:S02]  /*0480*/  LEA R11, R5.reuse, R11, 0x3 ;  /* 0x0000000b050b7211 */ /* 0x040fe400078e18ff */
[----:B------:R-:W-:-:S02]  /*0490*/  LEA R27, R5, R27, 0x3 ;  /* 0x0000001b051b7211 */ /* 0x000fc400078e18ff */
[C---:B------:R-:W-:Y:S02]  /*04a0*/  LEA R28, R5.reuse, R28, 0x3 ;  /* 0x0000001c051c7211 */ /* 0x040fe400078e18ff */
[----:B------:R-:W-:Y:S01]  /*04b0*/  LEA R29, R5, R29, 0x3 ;  /* 0x0000001d051d7211 */ /* 0x000fe200078e18ff */
[----:B--2---:R-:W-:Y:S01]  /*04c0*/  IMAD R20, R21, R24, R18 ;  /* 0x0000001815147224 */ /* 0x004fe200078e0212 */
[----:B------:R-:W-:Y:S06]  /*04d0*/  @P1 BRA `(.L_x_2) ;  /* 0xfffffffc00481947 */ /* 0x000fec000383ffff */
.L_x_1:
[----:B------:R-:W-:Y:S05]  /*04e0*/  @!P0 BRA `(.L_x_0) ;  /* 0x00000004000c8947 */ /* 0x000fea0003800000 */
[----:B------:R-:W-:Y:S02]  /*04f0*/  ISETP.GE.U32.AND P1, PT, R6, 0x4, PT ;  /* 0x000000040600780c */ /* 0x000fe40003f26070 */
[----:B------:R-:W-:-:S04]  /*0500*/  LOP3.LUT R4, R0, 0x3, RZ, 0xc0, !PT ;  /* 0x0000000300047812 */ /* 0x000fc800078ec0ff */
[----:B------:R-:W-:-:S07]  /*0510*/  ISETP.NE.AND P0, PT, R4, RZ, PT ;  /* 0x000000ff0400720c */ /* 0x000fce0003f05270 */
[----:B------:R-:W-:Y:S06]  /*0520*/  @!P1 BRA `(.L_x_3) ;  /* 0x0000000000789947 */ /* 0x000fec0003800000 */
[----:B------:R-:W0:Y:S01]  /*0530*/  LDC.64 R16, c[0x0][0x380] ;  /* 0x0000e000ff107b82 */ /* 0x000e220000000a00 */
[----:B------:R-:W1:Y:S01]  /*0540*/  LDCU.64 UR6, c[0x0][0x380] ;  /* 0x00007000ff0677ac */ /* 0x000e620008000a00 */
[-C--:B------:R-:W-:Y:S01]  /*0550*/  IMAD R18, R8, R5.reuse, R2 ;  /* 0x0000000508127224 */ /* 0x080fe200078e0202 */
[CC--:B------:R-:W-:Y:S02]  /*0560*/  IADD3 R9, PT, PT, R7.reuse, R8.reuse, RZ ;  /* 0x0000000807097210 */ /* 0x0c0fe40007ffe0ff */
[----:B------:R-:W-:Y:S02]  /*0570*/  IADD3 R11, P1, PT, R7, R8, RZ ;  /* 0x00000008070b7210 */ /* 0x000fe40007f3e0ff */
[----:B------:R-:W-:Y:S01]  /*0580*/  IADD3 R6, PT, PT, R18, R5, RZ ;  /* 0x0000000512067210 */ /* 0x000fe20007ffe0ff */
[----:B------:R-:W2:Y:S01]  /*0590*/  LDC.64 R12, c[0x0][0x388] ;  /* 0x0000e200ff0c7b82 */ /* 0x000ea20000000a00 */
[----:B------:R-:W-:Y:S02]  /*05a0*/  IADD3.X R22, PT, PT, RZ, RZ, RZ, P1, !PT ;  /* 0x000000ffff167210 */ /* 0x000fe40000ffe4ff */
[----:B-1----:R-:W-:-:S04]  /*05b0*/  LEA R10, P1, R11, UR6, 0x2 ;  /* 0x000000060b0a7c11 */ /* 0x002fc8000f8210ff */
[----:B------:R-:W-:Y:S01]  /*05c0*/  LEA.HI.X R11, R11, UR7, R22, 0x2, P1 ;  /* 0x000000070b0b7c11 */ /* 0x000fe200088f1416 */
[----:B0-----:R-:W-:-:S04]  /*05d0*/  IMAD.WIDE.U32 R16, R9, 0x4, R16 ;  /* 0x0000000409107825 */ /* 0x001fc800078e0010 */
[----:B------:R-:W3:Y:S01]  /*05e0*/  LDG.E R21, desc[UR4][R10.64+0xc] ;  /* 0x00000c040a157981 */ /* 0x000ee2000c1e1900 */
[----:B--2---:R-:W-:-:S03]  /*05f0*/  IMAD.WIDE.U32 R18, R18, 0x4, R12 ;  /* 0x0000000412127825 */ /* 0x004fc600078e000c */
[----:B------:R-:W2:Y:S01]  /*0600*/  LDG.E R17, desc[UR4][R16.64] ;  /* 0x0000000410117981 */ /* 0x000ea2000c1e1900 */
[----:B------:R-:W-:-:S03]  /*0610*/  IMAD.WIDE.U32 R14, R6, 0x4, R12 ;  /* 0x00000004060e7825 */ /* 0x000fc600078e000c */
[----:B------:R-:W2:Y:S01]  /*0620*/  LDG.E R18, desc[UR4][R18.64] ;  /* 0x0000000412127981 */ /* 0x000ea2000c1e1900 */
[----:B------:R-:W-:-:S03]  /*0630*/  IMAD.IADD R6, R6, 0x1, R5 ;  /* 0x0000000106067824 */ /* 0x000fc600078e0205 */
[----:B------:R-:W4:Y:S01]  /*0640*/  LDG.E R14, desc[UR4][R14.64] ;  /* 0x000000040e0e7981 */ /* 0x000f22000c1e1900 */
[C-C-:B------:R-:W-:Y:S01]  /*0650*/  IMAD.WIDE.U32 R22, R6.reuse, 0x4, R12.reuse ;  /* 0x0000000406167825 */ /* 0x140fe200078e000c */
[----:B------:R-:W-:Y:S02]  /*0660*/  IADD3 R9, PT, PT, R6, R5, RZ ;  /* 0x0000000506097210 */ /* 0x000fe40007ffe0ff */
[----:B------:R-:W4:Y:S03]  /*0670*/  LDG.E R6, desc[UR4][R10.64+0x4] ;  /* 0x000004040a067981 */ /* 0x000f26000c1e1900 */
[----:B------:R-:W-:Y:S01]  /*0680*/  IMAD.WIDE.U32 R12, R9, 0x4, R12 ;  /* 0x00000004090c7825 */ /* 0x000fe200078e000c */
[----:B------:R-:W5:Y:S04]  /*0690*/  LDG.E R22, desc[UR4][R22.64] ;  /* 0x0000000416167981 */ /* 0x000f68000c1e1900 */
[----:B------:R-:W5:Y:S04]  /*06a0*/  LDG.E R9, desc[UR4][R10.64+0x8] ;  /* 0x000008040a097981 */ /* 0x000f68000c1e1900 */
[----:B------:R-:W3:Y:S01]  /*06b0*/  LDG.E R12, desc[UR4][R12.64] ;  /* 0x000000040c0c7981 */ /* 0x000ee2000c1e1900 */
[----:B------:R-:W-:Y:S01]  /*06c0*/  IADD3 R8, PT, PT, R8, 0x4, RZ ;  /* 0x0000000408087810 */ /* 0x000fe20007ffe0ff */
[----:B--2---:R-:W-:-:S04]  /*06d0*/  IMAD R17, R17, R18, R20 ;  /* 0x0000001211117224 */ /* 0x004fc800078e0214 */
[----:B----4-:R-:W-:-:S04]  /*06e0*/  IMAD R6, R6, R14, R17 ;  /* 0x0000000e06067224 */ /* 0x010fc800078e0211 */
[----:B-----5:R-:W-:-:S04]  /*06f0*/  IMAD R6, R9, R22, R6 ;  /* 0x0000001609067224 */ /* 0x020fc800078e0206 */
[----:B---3--:R-:W-:-:S07]  /*0700*/  IMAD R20, R21, R12, R6 ;  /* 0x0000000c15147224 */ /* 0x008fce00078e0206 */
.L_x_3:
[----:B------:R-:W-:Y:S05]  /*0710*/  @!P0 BRA `(.L_x_0) ;  /* 0x0000000000808947 */ /* 0x000fea0003800000 */
[----:B------:R-:W-:Y:S01]  /*0720*/  ISETP.NE.AND P1, PT, R4, 0x1, PT ;  /* 0x000000010400780c */ /* 0x000fe20003f25270 */
[----:B------:R-:W0:Y:S01]  /*0730*/  LDC.64 R18, c[0x0][0x380] ;  /* 0x0000e000ff127b82 */ /* 0x000e220000000a00 */
[----:B------:R-:W-:-:S04]  /*0740*/  LOP3.LUT R0, R0, 0x1, RZ, 0xc0, !PT ;  /* 0x0000000100007812 */ /* 0x000fc800078ec0ff */
[----:B------:R-:W-:-:S03]  /*0750*/  ISETP.NE.U32.AND P0, PT, R0, 0x1, PT ;  /* 0x000000010000780c */ /* 0x000fc60003f05070 */
[----:B------:R-:W1:Y:S04]  /*0760*/  LDC.64 R14, c[0x0][0x388] ;  /* 0x0000e200ff0e7b82 */ /* 0x000e680000000a00 */
[-C--:B------:R-:W-:Y:S01]  /*0770*/  @P1 IMAD R0, R8, R5.reuse, R2 ;  /* 0x0000000508001224 */ /* 0x080fe200078e0202 */
[CC--:B------:R-:W-:Y:S02]  /*0780*/  @P1 IADD3 R23, PT, PT, R7.reuse, R8.reuse, RZ ;  /* 0x0000000807171210 */ /* 0x0c0fe40007ffe0ff */
[----:B------:R-:W-:Y:S01]  /*0790*/  @P1 IADD3 R4, P2, PT, R7, R8, RZ ;  /* 0x0000000807041210 */ /* 0x000fe20007f5e0ff */
[----:B------:R-:W2:Y:S01]  /*07a0*/  @P1 LDC.64 R16, c[0x0][0x380] ;  /* 0x0000e000ff101b82 */ /* 0x000ea20000000a00 */
[----:B------:R-:W-:Y:S02]  /*07b0*/  @P1 IADD3 R9, PT, PT, R0, R5, RZ ;  /* 0x0000000500091210 */ /* 0x000fe40007ffe0ff */
[----:B------:R-:W-:-:S02]  /*07c0*/  @P1 IADD3 R8, PT, PT, R8, 0x2, RZ ;  /* 0x0000000208081810 */ /* 0x000fc40007ffe0ff */
[----:B------:R-:W-:-:S03]  /*07d0*/  @P1 IADD3.X R6, PT, PT, RZ, RZ, RZ, P2, !PT ;  /* 0x000000ffff061210 */ /* 0x000fc600017fe4ff */
[----:B------:R-:W3:Y:S01]  /*07e0*/  LDC.64 R10, c[0x0][0x380] ;  /* 0x0000e000ff0a7b82 */ /* 0x000ee20000000a00 */
[----:B0-----:R-:W-:-:S07]  /*07f0*/  @P1 IMAD.WIDE.U32 R22, R23, 0x4, R18 ;  /* 0x0000000417161825 */ /* 0x001fce00078e0012 */
[----:B------:R-:W0:Y:S01]  /*0800*/  LDC.64 R12, c[0x0][0x388] ;  /* 0x0000e200ff0c7b82 */ /* 0x000e220000000a00 */
[--C-:B-1----:R-:W-:Y:S01]  /*0810*/  @P1 IMAD.WIDE.U32 R18, R0, 0x4, R14.reuse ;  /* 0x0000000400121825 */ /* 0x102fe200078e000e */
[----:B------:R-:W-:Y:S01]  /*0820*/  @!P0 IADD3 R7, PT, PT, R7, R8, RZ ;  /* 0x0000000807078210 */ /* 0x000fe20007ffe0ff */
[----:B------:R-:W4:Y:S02]  /*0830*/  @P1 LDG.E R23, desc[UR4][R22.64] ;  /* 0x0000000416171981 */ /* 0x000f24000c1e1900 */
[----:B------:R-:W-:Y:S02]  /*0840*/  @P1 IMAD.WIDE.U32 R14, R9, 0x4, R14 ;  /* 0x00000004090e1825 */ /* 0x000fe400078e000e */
[----:B------:R-:W4:Y:S01]  /*0850*/  @P1 LDG.E R18, desc[UR4][R18.64] ;  /* 0x0000000412121981 */ /* 0x000f22000c1e1900 */
[C---:B--2---:R-:W-:Y:S01]  /*0860*/  @P1 LEA R16, P2, R4.reuse, R16, 0x2 ;  /* 0x0000001004101211 */ /* 0x044fe200078410ff */
[----:B------:R-:W-:Y:S02]  /*0870*/  @!P0 IMAD R9, R5, R8, R2 ;  /* 0x0000000805098224 */ /* 0x000fe400078e0202 */
[----:B------:R-:W2:Y:S01]  /*0880*/  @P1 LDG.E R14, desc[UR4][R14.64] ;  /* 0x000000040e0e1981 */ /* 0x000ea2000c1e1900 */
[----:B------:R-:W-:Y:S01]  /*0890*/  @P1 LEA.HI.X R17, R4, R17, R6, 0x2, P2 ;  /* 0x0000001104111211 */ /* 0x000fe200010f1406 */
[----:B---3--:R-:W-:-:S04]  /*08a0*/  @!P0 IMAD.WIDE.U32 R10, R7, 0x4, R10 ;  /* 0x00000004070a8825 */ /* 0x008fc800078e000a */
[----:B------:R-:W2:Y:S04]  /*08b0*/  @P1 LDG.E R16, desc[UR4][R16.64+0x4] ;  /* 0x0000040410101981 */ /* 0x000ea8000c1e1900 */
[----:B------:R-:W3:Y:S01]  /*08c0*/  @!P0 LDG.E R11, desc[UR4][R10.64] ;  /* 0x000000040a0b8981 */ /* 0x000ee2000c1e1900 */
[----:B0-----:R-:W-:-:S06]  /*08d0*/  @!P0 IMAD.WIDE.U32 R12, R9, 0x4, R12 ;  /* 0x00000004090c8825 */ /* 0x001fcc00078e000c */
[----:B------:R-:W3:Y:S01]  /*08e0*/  @!P0 LDG.E R12, desc[UR4][R12.64] ;  /* 0x000000040c0c8981 */ /* 0x000ee2000c1e1900 */
[----:B----4-:R-:W-:-:S04]  /*08f0*/  @P1 IMAD R23, R23, R18, R20 ;  /* 0x0000001217171224 */ /* 0x010fc800078e0214 */
[----:B--2---:R-:W-:-:S04]  /*0900*/  @P1 IMAD R20, R16, R14, R23 ;  /* 0x0000000e10141224 */ /* 0x004fc800078e0217 */
[----:B---3--:R-:W-:-:S07]  /*0910*/  @!P0 IMAD R20, R11, R12, R20 ;  /* 0x0000000c0b148224 */ /* 0x008fce00078e0214 */
.L_x_0:
[----:B------:R-:W0:Y:S01]  /*0920*/  LDC.64 R6, c[0x0][0x390] ;  /* 0x0000e400ff067b82 */ /* 0x000e220000000a00 */
[----:B------:R-:W-:-:S04]  /*0930*/  IMAD R3, R3, R5, R2 ;  /* 0x0000000503037224 */ /* 0x000fc800078e0202 */
[----:B0-----:R-:W-:-:S05]  /*0940*/  IMAD.WIDE.U32 R2, R3, 0x4, R6 ;  /* 0x0000000403027825 */ /* 0x001fca00078e0006 */
[----:B------:R-:W-:Y:S01]  /*0950*/  STG.E desc[UR4][R2.64], R20 ;  /* 0x0000001402007986 */ /* 0x000fe2000c101904 */
[----:B------:R-:W-:Y:S05]  /*0960*/  EXIT ;  /* 0x000000000000794d */ /* 0x000fea0003800000 */
.L_x_4:
[----:B------:R-:W-:-:S00]  /*0970*/  BRA `(.L_x_4) ;  /* 0xfffffffc00fc7947 */ /* 0x000fc0000383ffff */
[----:B------:R-:W-:-:S00]  /*0980*/  NOP ;  /* 0x0000000000007918 */ /* 0x000fc00000000000 */
[----:B------:R-:W-:-:S00]  /*0990*/  NOP ;  /* 0x0000000000007918 */ /* 0x000fc00000000000 */
[----:B------:R-:W-:-:S00]  /*09a0*/  NOP ;  /* 0x0000000000007918 */ /* 0x000fc00000000000 */
[----:B------:R-:W-:-:S00]  /*09b0*/  NOP ;  /* 0x0000000000007918 */ /* 0x000fc00000000000 */
[----:B------:R-:W-:-:S00]  /*09c0*/  NOP ;  /* 0x0000000000007918 */ /* 0x000fc00000000000 */
[----:B------:R-:W-:-:S00]  /*09d0*/  NOP ;  /* 0x0000000000007918 */ /* 0x000fc00000000000 */
[----:B------:R-:W-:-:S00]  /*09e0*/  NOP ;  /* 0x0000000000007918 */ /* 0x000fc00000000000 */
[----:B------:R-:W-:-:S00]  /*09f0*/  NOP ;  /* 0x0000000000007918 */ /* 0x000fc00000000000 */
.L_x_28:


//--------------------- .text._Z9matMulColPiS_S_ii --------------------------
	.section	.text._Z9matMulColPiS_S_ii,"ax",@progbits
	.align	128
        .global         _Z9matMulColPiS_S_ii
        .type           _Z9matMulColPiS_S_ii,@function
        .size           _Z9matMulColPiS_S_ii,(.L_x_29 - _Z9matMulColPiS_S_ii)
        .other          _Z9matMulColPiS_S_ii,@"STO_CUDA_ENTRY STV_DEFAULT"
_Z9matMulColPiS_S_ii:
.text._Z9matMulColPiS_S_ii:
[----:B------:R-:W-:Y:S08]  /*0000*/  LDC R1, c[0x0][0x37c] ;  /* 0x0000df00ff017b82 */ /* 0x000ff00000000800 */
[----:B------:R-:W0:Y:S02]  /*0010*/  LDC R0, c[0x0][0x398] ;  /* 0x0000e600ff007b82 */ /* 0x000e240000000800 */
[----:B0-----:R-:W-:-:S13]  /*0020*/  ISETP.GE.AND P0, PT, R0, 0x1, PT ;  /* 0x000000010000780c */ /* 0x001fda0003f06270 */
[----:B------:R-:W-:Y:S05]  /*0030*/  @!P0 EXIT ;  /* 0x000000000000894d */ /* 0x000fea0003800000 */
[----:B------:R-:W0:Y:S01]  /*0040*/  LDCU UR14, c[0x0][0x39c] ;  /* 0x00007380ff0e77ac */ /* 0x000e220008000800 */
[----:B------:R-:W1:Y:S01]  /*0050*/  S2R R18, SR_TID.X ;  /* 0x0000000000127919 */ /* 0x000e620000002100 */
[----:B------:R-:W2:Y:S01]  /*0060*/  LDCU UR25, c[0x0][0x360] ;  /* 0x00006c00ff1977ac */ /* 0x000ea20008000800 */
[----:B------:R-:W3:Y:S01]  /*0070*/  LDCU.64 UR22, c[0x0][0x358] ;  /* 0x00006b00ff1677ac */ /* 0x000ee20008000a00 */
[----:B0-----:R-:W-:-:S09]  /*0080*/  UISETP.GE.AND UP0, UPT, UR14, 0x1, UPT ;  /* 0x000000010e00788c */ /* 0x001fd2000bf06270 */
[----:B--23--:R-:W-:Y:S05]  /*0090*/  BRA.U !UP0, `(.L_x_5) ;  /* 0x0000000908f47547 */ /* 0x00cfea000b800000 */
[----:B------:R-:W0:Y:S01]  /*00a0*/  LDC.64 R4, c[0x0][0x388] ;  /* 0x0000e200ff047b82 */ /* 0x000e220000000a00 */
[----:B------:R-:W-:Y:S01]  /*00b0*/  ULOP3.LUT UR24, UR14, 0x7, URZ, 0xc0, !UPT ;  /* 0x000000070e187892 */ /* 0x000fe2000f8ec0ff */
[----:B------:R-:W-:Y:S01]  /*00c0*/  MOV R19, UR25 ;  /* 0x0000001900137c02 */ /* 0x000fe20008000f00 */
[----:B------:R-:W-:Y:S02]  /*00d0*/  ULOP3.LUT UR15, UR14, 0x7ffffff8, URZ, 0xc0, !UPT ;  /* 0x7ffffff80e0f7892 */ /* 0x000fe4000f8ec0ff */
[----:B------:R-:W-:Y:S02]  /*00e0*/  UIADD3 UR4, UPT, UPT, UR24, -0x1, URZ ;  /* 0xffffffff18047890 */ /* 0x000fe4000fffe0ff */
[----:B-1----:R-:W-:Y:S01]  /*00f0*/  IMAD R19, R19, 0x7, R18 ;  /* 0x0000000713137824 */ /* 0x002fe200078e0212 */
[----:B------:R-:W-:Y:S02]  /*0100*/  ULOP3.LUT UR14, UR14, 0x3, URZ, 0xc0, !UPT ;  /* 0x000000030e0e7892 */ /* 0x000fe4000f8ec0ff */
[----:B------:R-:W-:-:S02]  /*0110*/  UISETP.GE.U32.AND UP0, UPT, UR4, 0x3, UPT ;  /* 0x000000030400788c */ /* 0x000fc4000bf06070 */
[----:B------:R-:W-:Y:S01]  /*0120*/  UIADD3 UR20, UPT, UPT, -UR15, URZ, URZ ;  /* 0x000000ff0f147290 */ /* 0x000fe2000fffe1ff */
[----:B------:R-:W-:Y:S01]  /*0130*/  UMOV UR4, URZ ;  /* 0x000000ff00047c82 */ /* 0x000fe20008000000 */
[----:B0-----:R-:W-:-:S10]  /*0140*/  IMAD.WIDE.U32 R4, R18, 0x4, R4 ;  /* 0x0000000412047825 */ /* 0x001fd400078e0004 */
.L_x_10:
[----:B0-----:R-:W0:Y:S01]  /*0150*/  LDCU UR13, c[0x0][0x39c] ;  /* 0x00007380ff0d77ac */ /* 0x001e220008000800 */
[----:B------:R-:W-:Y:S01]  /*0160*/  HFMA2 R0, -RZ, RZ, 0, 0 ;  /* 0x00000000ff007431 */ /* 0x000fe200000001ff */
[----:B------:R-:W-:Y:S01]  /*0170*/  UMOV UR5, URZ ;  /* 0x000000ff00057c82 */ /* 0x000fe20008000000 */
[----:B0-----:R-:W-:Y:S02]  /*0180*/  UISETP.GE.U32.AND UP1, UPT, UR13, 0x8, UPT ;  /* 0x000000080d00788c */ /* 0x001fe4000bf26070 */
[----:B------:R-:W-:-:S07]  /*0190*/  UIMAD UR21, UR4, UR13, URZ ;  /* 0x0000000d041572a4 */ /* 0x000fce000f8e02ff */
[----:B------:R-:W-:Y:S05]  /*01a0*/  BRA.U !UP1, `(.L_x_6) ;  /* 0x0000000509307547 */ /* 0x000fea000b800000 */
[----:B------:R-:W0:Y:S01]  /*01b0*/  LDCU.64 UR6, c[0x0][0x380] ;  /* 0x00007000ff0677ac */ /* 0x000e220008000a00 */
[----:B------:R-:W-:Y:S01]  /*01c0*/  MOV R21, UR25 ;  /* 0x0000001900157c02 */ /* 0x000fe20008000f00 */
[----:B------:R-:W-:Y:S01]  /*01d0*/  IMAD.U32 R27, RZ, RZ, UR25 ;  /* 0x00000019ff1b7e24 */ /* 0x000fe2000f8e00ff */
[----:B------:R-:W-:Y:S01]  /*01e0*/  MOV R25, UR25 ;  /* 0x0000001900197c02 */ /* 0x000fe20008000f00 */
[----:B------:R-:W-:Y:S01]  /*01f0*/  IMAD.MOV.U32 R0, RZ, RZ, RZ ;  /* 0x000000ffff007224 */ /* 0x000fe200078e00ff */
[----:B------:R-:W-:Y:S01]  /*0200*/  MOV R23, UR25 ;  /* 0x0000001900177c02 */ /* 0x000fe20008000f00 */
[--C-:B------:R-:W-:Y:S01]  /*0210*/  IMAD R21, R21, 0x2, R18.reuse ;  /* 0x0000000215157824 */ /* 0x100fe200078e0212 */
[----:B------:R-:W-:Y:S01]  /*0220*/  MOV R7, UR25 ;  /* 0x0000001900077c02 */ /* 0x000fe20008000f00 */
[--C-:B------:R-:W-:Y:S01]  /*0230*/  IMAD R25, R25, 0x3, R18.reuse ;  /* 0x0000000319197824 */ /* 0x100fe200078e0212 */
[----:B------:R-:W-:Y:S01]  /*0240*/  IADD3 R29, PT, PT, R18, UR25, RZ ;  /* 0x00000019121d7c10 */ /* 0x000fe2000fffe0ff */
[--C-:B------:R-:W-:Y:S01]  /*0250*/  IMAD R23, R23, 0x5, R18.reuse ;  /* 0x0000000517177824 */ /* 0x100fe200078e0212 */
[----:B------:R-:W-:Y:S01]  /*0260*/  MOV R22, R19 ;  /* 0x0000001300167202 */ /* 0x000fe20000000f00 */
[----:B------:R-:W-:Y:S01]  /*0270*/  IMAD R20, R7, 0x6, R18 ;  /* 0x0000000607147824 */ /* 0x000fe200078e0212 */
[----:B------:R-:W-:-:S02]  /*0280*/  MOV R2, R4 ;  /* 0x0000000400027202 */ /* 0x000fc40000000f00 */
[----:B------:R-:W-:Y:S02]  /*0290*/  MOV R3, R5 ;  /* 0x0000000500037202 */ /* 0x000fe40000000f00 */
[----:B------:R-:W-:Y:S01]  /*02a0*/  LEA R27, R27, R18, 0x2 ;  /* 0x000000121b1b7211 */ /* 0x000fe200078e10ff */
[----:B0-----:R-:W-:-:S04]  /*02b0*/  UIMAD.WIDE.U32 UR6, UR21, 0x4, UR6 ;  /* 0x00000004150678a5 */ /* 0x001fc8000f8e0006 */
[----:B------:R-:W-:-:S04]  /*02c0*/  UIADD3 UR5, UP1, UPT, UR6, 0x10, URZ ;  /* 0x0000001006057890 */ /* 0x000fc8000ff3e0ff */
[----:B------:R-:W-:Y:S02]  /*02d0*/  UIADD3.X UR6, UPT, UPT, URZ, UR7, URZ, UP1, !UPT ;  /* 0x00000007ff067290 */ /* 0x000fe40008ffe4ff */
[----:B------:R-:W-:Y:S01]  /*02e0*/  MOV R10, UR5 ;  /* 0x00000005000a7c02 */ /* 0x000fe20008000f00 */
[----:B------:R-:W-:-:S03]  /*02f0*/  UMOV UR5, UR20 ;  /* 0x0000001400057c82 */ /* 0x000fc60008000000 */
[----:B------:R-:W-:-:S07]  /*0300*/  MOV R13, UR6 ;  /* 0x00000006000d7c02 */ /* 0x000fce0008000f00 */
.L_x_7:
[----:B------:R-:W0:Y:S01]  /*0310*/  LDC.64 R6, c[0x0][0x388] ;  /* 0x0000e200ff067b82 */ /* 0x000e220000000a00 */
[----:B------:R-:W-:Y:S01]  /*0320*/  MOV R8, R10 ;  /* 0x0000000a00087202 */ /* 0x000fe20000000f00 */
[----:B------:R-:W-:Y:S01]  /*0330*/  IMAD.MOV.U32 R9, RZ, RZ, R13 ;  /* 0x000000ffff097224 */ /* 0x000fe200078e000d */
[----:B------:R-:W2:Y:S04]  /*0340*/  LDG.E R10, desc[UR22][R2.64] ;  /* 0x00000016020a7981 */ /* 0x000ea8000c1e1900 */
[----:B------:R-:W2:Y:S04]  /*0350*/  LDG.E R11, desc[UR22][R8.64+-0x10] ;  /* 0xfffff016080b7981 */ /* 0x000ea8000c1e1900 */
[----:B------:R-:W3:Y:S04]  /*0360*/  LDG.E R13, desc[UR22][R8.64+-0xc] ;  /* 0xfffff416080d7981 */ /* 0x000ee8000c1e1900 */
[----:B------:R-:W4:Y:S04]  /*0370*/  LDG.E R26, desc[UR22][R8.64+-0x8] ;  /* 0xfffff816081a7981 */ /* 0x000f28000c1e1900 */
[----:B------:R-:W5:Y:S04]  /*0380*/  LDG.E R24, desc[UR22][R8.64+-0x4] ;  /* 0xfffffc1608187981 */ /* 0x000f68000c1e1900 */
[----:B------:R-:W5:Y:S01]  /*0390*/  LDG.E R28, desc[UR22][R8.64+0x4] ;  /* 0x00000416081c7981 */ /* 0x000f62000c1e1900 */
[----:B0-----:R-:W-:-:S04]  /*03a0*/  IMAD.WIDE.U32 R14, R29, 0x4, R6 ;  /* 0x000000041d0e7825 */ /* 0x001fc800078e0006 */
[----:B------:R-:W-:Y:S02]  /*03b0*/  IMAD.WIDE.U32 R16, R21, 0x4, R6 ;  /* 0x0000000415107825 */ /* 0x000fe400078e0006 */
[----:B------:R-:W3:Y:S04]  /*03c0*/  LDG.E R14, desc[UR22][R14.64] ;  /* 0x000000160e0e7981 */ /* 0x000ee8000c1e1900 */
[----:B------:R3:W4:Y:S01]  /*03d0*/  LDG.E R16, desc[UR22][R16.64] ;  /* 0x0000001610107981 */ /* 0x000722000c1e1900 */
[----:B--2---:R-:W-:Y:S02]  /*03e0*/  IMAD R0, R11, R10, R0 ;  /* 0x0000000a0b007224 */ /* 0x004fe400078e0200 */
[----:B------:R-:W-:-:S06]  /*03f0*/  IMAD.WIDE.U32 R10, R25, 0x4, R6 ;  /* 0x00000004190a7825 */ /* 0x000fcc00078e0006 */
[----:B------:R-:W5:Y:S04]  /*0400*/  LDG.E R10, desc[UR22][R10.64] ;  /* 0x000000160a0a7981 */ /* 0x000f68000c1e1900 */
[----:B------:R-:W2:Y:S01]  /*0410*/  LDG.E R11, desc[UR22][R8.64+0x8] ;  /* 0x00000816080b7981 */ /* 0x000ea2000c1e1900 */
[----:B---3--:R-:W-:Y:S02]  /*0420*/  IMAD R17, R13, R14, R0 ;  /* 0x0000000e0d117224 */ /* 0x008fe400078e0200 */
[--C-:B------:R-:W-:Y:S01]  /*0430*/  IMAD.WIDE.U32 R12, R27, 0x4, R6.reuse ;  /* 0x000000041b0c7825 */ /* 0x100fe200078e0006 */
[----:B------:R-:W3:Y:S03]  /*0440*/  LDG.E R0, desc[UR22][R8.64] ;  /* 0x0000001608007981 */ /* 0x000ee6000c1e1900 */
[----:B------:R-:W-:-:S02]  /*0450*/  IMAD.WIDE.U32 R14, R23, 0x4, R6 ;  /* 0x00000004170e7825 */ /* 0x000fc400078e0006 */
[----:B------:R-:W3:Y:S02]  /*0460*/  LDG.E R13, desc[UR22][R12.64] ;  /* 0x000000160c0d7981 */ /* 0x000ee4000c1e1900 */
[----:B----4-:R-:W-:Y:S02]  /*0470*/  IMAD R26, R26, R16, R17 ;  /* 0x000000101a1a7224 */ /* 0x010fe400078e0211 */
[--C-:B------:R-:W-:Y:S01]  /*0480*/  IMAD.WIDE.U32 R16, R20, 0x4, R6.reuse ;  /* 0x0000000414107825 */ /* 0x100fe200078e0006 */
[----:B------:R-:W4:Y:S03]  /*0490*/  LDG.E R14, desc[UR22][R14.64] ;  /* 0x000000160e0e7981 */ /* 0x000f26000c1e1900 */
[----:B------:R-:W-:Y:S02]  /*04a0*/  IMAD.WIDE.U32 R6, R22, 0x4, R6 ;  /* 0x0000000416067825 */ /* 0x000fe400078e0006 */
[----:B------:R-:W2:Y:S04]  /*04b0*/  LDG.E R16, desc[UR22][R16.64] ;  /* 0x0000001610107981 */ /* 0x000ea8000c1e1900 */
[----:B------:R0:W2:Y:S04]  /*04c0*/  LDG.E R7, desc[UR22][R6.64] ;  /* 0x0000001606077981 */ /* 0x0000a8000c1e1900 */
[----:B------:R1:W2:Y:S01]  /*04d0*/  LDG.E R12, desc[UR22][R8.64+0xc] ;  /* 0x00000c16080c7981 */ /* 0x0002a2000c1e1900 */
[----:B------:R-:W-:-:S04]  /*04e0*/  UIADD3 UR5, UPT, UPT, UR5, 0x8, URZ ;  /* 0x0000000805057890 */ /* 0x000fc8000fffe0ff */
[----:B------:R-:W-:Y:S01]  /*04f0*/  UISETP.NE.AND UP1, UPT, UR5, URZ, UPT ;  /* 0x000000ff0500728c */ /* 0x000fe2000bf25270 */
[----:B0-----:R-:W-:-:S04]  /*0500*/  MOV R6, UR25 ;  /* 0x0000001900067c02 */ /* 0x001fc80008000f00 */
[C---:B------:R-:W-:Y:S02]  /*0510*/  LEA R25, R6.reuse, R25, 0x3 ;  /* 0x0000001906197211 */ /* 0x040fe400078e18ff */
[----:B------:R-:W-:Y:S01]  /*0520*/  LEA R23, R6, R23, 0x3 ;  /* 0x0000001706177211 */ /* 0x000fe200078e18ff */
[----:B-----5:R-:W-:Y:S01]  /*0530*/  IMAD R10, R24, R10, R26 ;  /* 0x0000000a180a7224 */ /* 0x020fe200078e021a */
[----:B------:R-:W-:-:S04]  /*0540*/  MOV R24, UR25 ;  /* 0x0000001900187c02 */ /* 0x000fc80008000f00 */
[C---:B------:R-:W-:Y:S01]  /*0550*/  LEA R21, R24.reuse, R21, 0x3 ;  /* 0x0000001518157211 */ /* 0x040fe200078e18ff */
[----:B------:R-:W-:-:S04]  /*0560*/  IMAD.WIDE.U32 R2, R24, 0x20, R2 ;  /* 0x0000002018027825 */ /* 0x000fc800078e0002 */
[----:B---3--:R-:W-:Y:S01]  /*0570*/  IMAD R0, R0, R13, R10 ;  /* 0x0000000d00007224 */ /* 0x008fe200078e020a */
[----:B------:R-:W-:-:S03]  /*0580*/  IADD3 R10, P0, PT, R8, 0x20, RZ ;  /* 0x00000020080a7810 */ /* 0x000fc60007f1e0ff */
[----:B----4-:R-:W-:Y:S01]  /*0590*/  IMAD R0, R28, R14, R0 ;  /* 0x0000000e1c007224 */ /* 0x010fe200078e0200 */
[----:B------:R-:W-:Y:S01]  /*05a0*/  IADD3.X R13, PT, PT, RZ, R9, RZ, P0, !PT ;  /* 0x00000009ff0d7210 */ /* 0x000fe200007fe4ff */
[----:B-1----:R-:W-:Y:S01]  /*05b0*/  IMAD.U32 R8, RZ, RZ, UR25 ;  /* 0x00000019ff087e24 */ /* 0x002fe2000f8e00ff */
[----:B------:R-:W-:Y:S01]  /*05c0*/  MOV R14, UR25 ;  /* 0x00000019000e7c02 */ /* 0x000fe20008000f00 */
[----:B------:R-:W-:Y:S02]  /*05d0*/  IMAD.U32 R9, RZ, RZ, UR25 ;  /* 0x00000019ff097e24 */ /* 0x000fe4000f8e00ff */
[----:B--2---:R-:W-:Y:S01]  /*05e0*/  IMAD R0, R11, R16, R0 ;  /* 0x000000100b007224 */ /* 0x004fe200078e0200 */
[----:B------:R-:W-:Y:S02]  /*05f0*/  MOV R11, UR25 ;  /* 0x00000019000b7c02 */ /* 0x000fe40008000f00 */
[----:B------:R-:W-:Y:S02]  /*0600*/  LEA R29, R14, R29, 0x3 ;  /* 0x0000001d0e1d7211 */ /* 0x000fe400078e18ff */
[----:B------:R-:W-:-:S02]  /*0610*/  LEA R27, R8, R27, 0x3 ;  /* 0x0000001b081b7211 */ /* 0x000fc400078e18ff */
[----:B------:R-:W-:Y:S01]  /*0620*/  LEA R20, R9, R20, 0x3 ;  /* 0x0000001409147211 */ /* 0x000fe200078e18ff */
[----:B------:R-:W-:Y:S01]  /*0630*/  IMAD R0, R12, R7, R0 ;  /* 0x000000070c007224 */ /* 0x000fe200078e0200 */
[----:B------:R-:W-:Y:S01]  /*0640*/  LEA R22, R11, R22, 0x3 ;  /* 0x000000160b167211 */ /* 0x000fe200078e18ff */
[----:B------:R-:W-:Y:S06]  /*0650*/  BRA.U UP1, `(.L_x_7) ;  /* 0xfffffffd012c7547 */ /* 0x000fec000b83ffff */
[----:B------:R-:W-:-:S05]  /*0660*/  UMOV UR5, UR15 ;  /* 0x0000000f00057c82 */ /* 0x000fca0008000000 */
.L_x_6:
[----:B------:R-:W-:-:S09]  /*0670*/  UISETP.NE.AND UP1, UPT, UR24, URZ, UPT ;  /* 0x000000ff1800728c */ /* 0x000fd2000bf25270 */
[----:B------:R-:W-:Y:S05]  /*0680*/  BRA.U !UP1, `(.L_x_8) ;  /* 0x00000005094c7547 */ /* 0x000fea000b800000 */
[----:B------:R-:W-:Y:S01]  /*0690*/  UISETP.NE.AND UP1, UPT, UR14, URZ, UPT ;  /* 0x000000ff0e00728c */ /* 0x000fe2000bf25270 */
[----:B------:R-:W-:Y:S10]  /*06a0*/  BRA.U !UP0, `(.L_x_9) ;  /* 0x0000000108987547 */ /* 0x000ff4000b800000 */
[----:B------:R-:W0:Y:S01]  /*06b0*/  LDCU.128 UR8, c[0x0][0x380] ;  /* 0x00007000ff0877ac */ /* 0x000e220008000c00 */
[----:B------:R-:W-:Y:S02]  /*06c0*/  HFMA2 R7, -RZ, RZ, 0, 2.384185791015625e-07 ;  /* 0x00000004ff077431 */ /* 0x000fe400000001ff */
[----:B------:R-:W-:Y:S01]  /*06d0*/  IMAD.U32 R3, RZ, RZ, UR5 ;  /* 0x00000005ff037e24 */ /* 0x000fe2000f8e00ff */
[----:B------:R-:W-:Y:S01]  /*06e0*/  MOV R9, 0x4 ;  /* 0x0000000400097802 */ /* 0x000fe20000000f00 */
[----:B------:R-:W1:Y:S02]  /*06f0*/  LDCU.64 UR16, c[0x0][0x380] ;  /* 0x00007000ff1077ac */ /* 0x000e640008000a00 */
[----:B------:R-:W-:Y:S01]  /*0700*/  IMAD R2, R3, UR25, R18 ;  /* 0x0000001903027c24 */ /* 0x000fe2000f8e0212 */
[----:B------:R-:W-:Y:S02]  /*0710*/  UIADD3 UR6, UPT, UPT, UR21, UR5, URZ ;  /* 0x0000000515067290 */ /* 0x000fe4000fffe0ff */
[----:B------:R-:W-:Y:S01]  /*0720*/  UIADD3 UR12, UP2, UPT, UR21, UR5, URZ ;  /* 0x00000005150c7290 */ /* 0x000fe2000ff5e0ff */
[----:B------:R-:W-:Y:S01]  /*0730*/  HFMA2 R10, -RZ, RZ, 0, 2.384185791015625e-07 ;  /* 0x00000004ff0a7431 */ /* 0x000fe200000001ff */
[----:B0-----:R-:W-:Y:S01]  /*0740*/  UIMAD.WIDE.U32 UR6, UR6, 0x4, UR8 ;  /* 0x00000004060678a5 */ /* 0x001fe2000f8e0008 */
[----:B------:R-:W-:Y:S01]  /*0750*/  IMAD.WIDE.U32 R6, R2, R7, UR10 ;  /* 0x0000000a02067e25 */ /* 0x000fe2000f8e0007 */
[----:B------:R-:W-:-:S02]  /*0760*/  UIADD3.X UR8, UPT, UPT, URZ, URZ, URZ, UP2, !UPT ;  /* 0x000000ffff087290 */ /* 0x000fc400097fe4ff */
[----:B-1----:R-:W-:Y:S01]  /*0770*/  ULEA UR9, UP2, UR12, UR16, 0x2 ;  /* 0x000000100c097291 */ /* 0x002fe2000f8410ff */
[----:B------:R-:W-:Y:S01]  /*0780*/  VIADD R2, R2, UR25 ;  /* 0x0000001902027c36 */ /* 0x000fe20008000000 */
[----:B------:R-:W-:Y:S01]  /*0790*/  MOV R13, UR7 ;  /* 0x00000007000d7c02 */ /* 0x000fe20008000f00 */
[----:B------:R0:W2:Y:S01]  /*07a0*/  LDG.E R14, desc[UR22][R6.64] ;  /* 0x00000016060e7981 */ /* 0x0000a2000c1e1900 */
[----:B------:R-:W-:Y:S01]  /*07b0*/  ULEA.HI.X UR8, UR12, UR17, UR8, 0x2, UP2 ;  /* 0x000000110c087291 */ /* 0x000fe200090f1408 */
[----:B------:R-:W-:Y:S01]  /*07c0*/  MOV R12, UR6 ;  /* 0x00000006000c7c02 */ /* 0x000fe20008000f00 */
[C---:B------:R-:W-:Y:S01]  /*07d0*/  IMAD.WIDE.U32 R8, R2.reuse, R9, UR10 ;  /* 0x0000000a02087e25 */ /* 0x040fe2000f8e0009 */
[----:B------:R-:W-:Y:S02]  /*07e0*/  IADD3 R15, PT, PT, R2, UR25, RZ ;  /* 0x00000019020f7c10 */ /* 0x000fe4000fffe0ff */
[----:B------:R-:W-:Y:S01]  /*07f0*/  MOV R2, UR9 ;  /* 0x0000000900027c02 */ /* 0x000fe20008000f00 */
[----:B------:R-:W2:Y:S01]  /*0800*/  LDG.E R13, desc[UR22][R12.64] ;  /* 0x000000160c0d7981 */ /* 0x000ea2000c1e1900 */
[----:B------:R-:W-:Y:S01]  /*0810*/  MOV R3, UR8 ;  /* 0x0000000800037c02 */ /* 0x000fe20008000f00 */
[----:B------:R-:W-:Y:S01]  /*0820*/  IMAD.MOV.U32 R17, RZ, RZ, 0x4 ;  /* 0x00000004ff117424 */ /* 0x000fe200078e00ff */
[C---:B0-----:R-:W-:Y:S01]  /*0830*/  IADD3 R6, PT, PT, R15.reuse, UR25, RZ ;  /* 0x000000190f067c10 */ /* 0x041fe2000fffe0ff */
[----:B------:R-:W-:Y:S01]  /*0840*/  IMAD.WIDE.U32 R10, R15, R10, UR10 ;  /* 0x0000000a0f0a7e25 */ /* 0x000fe2000f8e000a */
[----:B------:R-:W3:Y:S04]  /*0850*/  LDG.E R8, desc[UR22][R8.64] ;  /* 0x0000001608087981 */ /* 0x000ee8000c1e1900 */
[----:B------:R-:W3:Y:S01]  /*0860*/  LDG.E R16, desc[UR22][R2.64+0x4] ;  /* 0x0000041602107981 */ /* 0x000ee2000c1e1900 */
[----:B------:R-:W-:-:S03]  /*0870*/  IMAD.WIDE.U32 R6, R6, R17, UR10 ;  /* 0x0000000a06067e25 */ /* 0x000fc6000f8e0011 */
[----:B------:R-:W4:Y:S04]  /*0880*/  LDG.E R10, desc[UR22][R10.64] ;  /* 0x000000160a0a7981 */ /* 0x000f28000c1e1900 */
[----:B------:R-:W4:Y:S04]  /*0890*/  LDG.E R15, desc[UR22][R2.64+0x8] ;  /* 0x00000816020f7981 */ /* 0x000f28000c1e1900 */
[----:B------:R-:W5:Y:S04]  /*08a0*/  LDG.E R17, desc[UR22][R2.64+0xc] ;  /* 0x00000c1602117981 */ /* 0x000f68000c1e1900 */
[----:B------:R-:W5:Y:S01]  /*08b0*/  LDG.E R6, desc[UR22][R6.64] ;  /* 0x0000001606067981 */ /* 0x000f62000c1e1900 */
[----:B------:R-:W-:Y:S01]  /*08c0*/  UIADD3 UR5, UPT, UPT, UR5, 0x4, URZ ;  /* 0x0000000405057890 */ /* 0x000fe2000fffe0ff */
[----:B--2---:R-:W-:-:S04]  /*08d0*/  IMAD R13, R13, R14, R0 ;  /* 0x0000000e0d0d7224 */ /* 0x004fc800078e0200 */
[----:B---3--:R-:W-:-:S04]  /*08e0*/  IMAD R8, R16, R8, R13 ;  /* 0x0000000810087224 */ /* 0x008fc800078e020d */
[----:B----4-:R-:W-:-:S04]  /*08f0*/  IMAD R8, R15, R10, R8 ;  /* 0x0000000a0f087224 */ /* 0x010fc800078e0208 */
[----:B-----5:R-:W-:-:S07]  /*0900*/  IMAD R0, R17, R6, R8 ;  /* 0x0000000611007224 */ /* 0x020fce00078e0208 */
.L_x_9:
[----:B------:R-:W-:Y:S05]  /*0910*/  BRA.U !UP1, `(.L_x_8) ;  /* 0x0000000109a87547 */ /* 0x000fea000b800000 */
[----:B------:R-:W-:Y:S01]  /*0920*/  UISETP.NE.AND UP2, UPT, UR14, 0x1, UPT ;  /* 0x000000010e00788c */ /* 0x000fe2000bf45270 */
[----:B------:R-:W-:Y:S01]  /*0930*/  MOV R3, UR5 ;  /* 0x0000000500037c02 */ /* 0x000fe20008000f00 */
[----:B------:R-:W-:Y:S01]  /*0940*/  ULOP3.LUT UP1, URZ, UR13, 0x1, URZ, 0xc0, !UPT ;  /* 0x000000010dff7892 */ /* 0x000fe2000f82c0ff */
[----:B------:R-:W-:-:S03]  /*0950*/  MOV R7, 0x4 ;  /* 0x0000000400077802 */ /* 0x000fc60000000f00 */
[----:B------:R-:W-:Y:S02]  /*0960*/  PLOP3.LUT P0, PT, PT, PT, UP2, 0x80, 0x8 ;  /* 0x000000000008781c */ /* 0x000fe40003f0f028 */
[----:B------:R-:W-:-:S03]  /*0970*/  PLOP3.LUT P1, PT, PT, PT, UP1, 0x80, 0x8 ;  /* 0x000000000008781c */ /* 0x000fc60003f2f018 */
[----:B------:R-:W0:Y:S01]  /*0980*/  @UP2 LDCU.128 UR8, c[0x0][0x380] ;  /* 0x00007000ff0827ac */ /* 0x000e220008000c00 */
[----:B------:R-:W1:Y:S01]  /*0990*/  @UP2 LDCU.64 UR12, c[0x0][0x380] ;  /* 0x00007000ff0c27ac */ /* 0x000e620008000a00 */
[----:B------:R-:W2:Y:S06]  /*09a0*/  @UP1 LDCU.128 UR16, c[0x0][0x380] ;  /* 0x00007000ff1017ac */ /* 0x000eac0008000c00 */
[----:B------:R-:W-:Y:S01]  /*09b0*/  @P0 IMAD R6, R3, UR25, R18 ;  /* 0x0000001903060c24 */ /* 0x000fe2000f8e0212 */
[----:B------:R-:W-:Y:S02]  /*09c0*/  @UP2 UIADD3 UR6, UPT, UPT, UR21, UR5, URZ ;  /* 0x0000000515062290 */ /* 0x000fe4000fffe0ff */
[----:B------:R-:W-:-:S02]  /*09d0*/  @UP2 UIADD3 UR7, UP3, UPT, UR21, UR5, URZ ;  /* 0x0000000515072290 */ /* 0x000fc4000ff7e0ff */
[----:B------:R-:W-:Y:S02]  /*09e0*/  @UP2 UIADD3 UR5, UPT, UPT, UR5, 0x2, URZ ;  /* 0x0000000205052890 */ /* 0x000fe4000fffe0ff */
[----:B0-----:R-:W-:Y:S01]  /*09f0*/  @UP2 UIMAD.WIDE.U32 UR8, UR6, 0x4, UR8 ;  /* 0x00000004060828a5 */ /* 0x001fe2000f8e0008 */
[CC--:B------:R-:W-:Y:S01]  /*0a00*/  @P0 IMAD.WIDE.U32 R2, R6.reuse, R7.reuse, UR10 ;  /* 0x0000000a06020e25 */ /* 0x0c0fe2000f8e0007 */
[----:B------:R-:W-:Y:S01]  /*0a10*/  @UP2 UIADD3.X UR6, UPT, UPT, URZ, URZ, URZ, UP3, !UPT ;  /* 0x000000ffff062290 */ /* 0x000fe20009ffe4ff */
[----:B------:R-:W-:Y:S01]  /*0a20*/  @P0 IADD3 R6, PT, PT, R6, UR25, RZ ;  /* 0x0000001906060c10 */ /* 0x000fe2000fffe0ff */
[----:B-1----:R-:W-:Y:S01]  /*0a30*/  @UP2 ULEA UR12, UP3, UR7, UR12, 0x2 ;  /* 0x0000000c070c2291 */ /* 0x002fe2000f8610ff */
[----:B------:R-:W-:Y:S01]  /*0a40*/  IMAD.U32 R15, RZ, RZ, UR25 ;  /* 0x00000019ff0f7e24 */ /* 0x000fe2000f8e00ff */
[----:B------:R-:W-:Y:S01]  /*0a50*/  MOV R9, UR9 ;  /* 0x0000000900097c02 */ /* 0x000fe20008000f00 */
[----:B------:R0:W3:Y:S01]  /*0a60*/  @P0 LDG.E R14, desc[UR22][R2.64] ;  /* 0x00000016020e0981 */ /* 0x0000e2000c1e1900 */
[----:B------:R-:W-:Y:S01]  /*0a70*/  @UP2 ULEA.HI.X UR13, UR7, UR13, UR6, 0x2, UP3 ;  /* 0x0000000d070d2291 */ /* 0x000fe200098f1406 */
[----:B------:R-:W-:Y:S01]  /*0a80*/  MOV R8, UR8 ;  /* 0x0000000800087c02 */ /* 0x000fe20008000f00 */
[----:B------:R-:W-:Y:S01]  /*0a90*/  @UP1 UIADD3 UR6, UPT, UPT, UR21, UR5, URZ ;  /* 0x0000000515061290 */ /* 0x000fe2000fffe0ff */
[----:B--2---:R-:W-:Y:S01]  /*0aa0*/  MOV R12, UR18 ;  /* 0x00000012000c7c02 */ /* 0x004fe20008000f00 */
[----:B------:R-:W-:Y:S01]  /*0ab0*/  @P1 IMAD R15, R15, UR5, R18 ;  /* 0x000000050f0f1c24 */ /* 0x000fe2000f8e0212 */
[----:B------:R-:W-:Y:S01]  /*0ac0*/  MOV R13, UR19 ;  /* 0x00000013000d7c02 */ /* 0x000fe20008000f00 */
[----:B------:R-:W-:Y:S01]  /*0ad0*/  @UP1 UIMAD.WIDE.U32 UR6, UR6, 0x4, UR16 ;  /* 0x00000004060618a5 */ /* 0x000fe2000f8e0010 */
[----:B------:R-:W-:Y:S01]  /*0ae0*/  @P0 IMAD.WIDE.U32 R6, R6, R7, UR10 ;  /* 0x0000000a06060e25 */ /* 0x000fe2000f8e0007 */
[----:B------:R-:W-:Y:S01]  /*0af0*/  MOV R11, UR13 ;  /* 0x0000000d000b7c02 */ /* 0x000fe20008000f00 */
[----:B------:R-:W3:Y:S02]  /*0b00*/  @P0 LDG.E R9, desc[UR22][R8.64] ;  /* 0x0000001608090981 */ /* 0x000ee4000c1e1900 */
[----:B------:R-:W-:-:S02]  /*0b10*/  IMAD.U32 R10, RZ, RZ, UR12 ;  /* 0x0000000cff0a7e24 */ /* 0x000fc4000f8e00ff */
[----:B0-----:R-:W-:Y:S01]  /*0b20*/  @P1 IMAD.WIDE.U32 R2, R15, 0x4, R12 ;  /* 0x000000040f021825 */ /* 0x001fe200078e000c */
[----:B------:R-:W-:Y:S01]  /*0b30*/  MOV R13, UR7 ;  /* 0x00000007000d7c02 */ /* 0x000fe20008000f00 */
[----:B------:R-:W2:Y:S01]  /*0b40*/  @P0 LDG.E R6, desc[UR22][R6.64] ;  /* 0x0000001606060981 */ /* 0x000ea2000c1e1900 */
[----:B------:R-:W-:-:S03]  /*0b50*/  MOV R12, UR6 ;  /* 0x00000006000c7c02 */ /* 0x000fc60008000f00 */
[----:B------:R-:W2:Y:S04]  /*0b60*/  @P0 LDG.E R11, desc[UR22][R10.64+0x4] ;  /* 0x000004160a0b0981 */ /* 0x000ea8000c1e1900 */
[----:B------:R-:W4:Y:S04]  /*0b70*/  @P1 LDG.E R2, desc[UR22][R2.64] ;  /* 0x0000001602021981 */ /* 0x000f28000c1e1900 */
[----:B------:R-:W4:Y:S01]  /*0b80*/  @P1 LDG.E R13, desc[UR22][R12.64] ;  /* 0x000000160c0d1981 */ /* 0x000f22000c1e1900 */
[----:B---3--:R-:W-:-:S04]  /*0b90*/  @P0 IMAD R14, R9, R14, R0 ;  /* 0x0000000e090e0224 */ /* 0x008fc800078e0200 */
[----:B--2---:R-:W-:-:S04]  /*0ba0*/  @P0 IMAD R0, R11, R6, R14 ;  /* 0x000000060b000224 */ /* 0x004fc800078e020e */
[----:B----4-:R-:W-:-:S07]  /*0bb0*/  @P1 IMAD R0, R13, R2, R0 ;  /* 0x000000020d001224 */ /* 0x010fce00078e0200 */
.L_x_8:
[----:B------:R-:W0:Y:S01]  /*0bc0*/  LDCU UR5, c[0x0][0x398] ;  /* 0x00007300ff0577ac */ /* 0x000e220008000800 */
[----:B------:R-:W1:Y:S01]  /*0bd0*/  LDC.64 R2, c[0x0][0x390] ;  /* 0x0000e400ff027b82 */ /* 0x000e620000000a00 */
[----:B------:R-:W-:-:S05]  /*0be0*/  MOV R7, UR25 ;  /* 0x0000001900077c02 */ /* 0x000fca0008000f00 */
[----:B------:R-:W-:Y:S01]  /*0bf0*/  IMAD R7, R7, UR4, R18 ;  /* 0x0000000407077c24 */ /* 0x000fe2000f8e0212 */
[----:B------:R-:W-:-:S04]  /*0c00*/  UIADD3 UR4, UPT, UPT, UR4, 0x1, URZ ;  /* 0x0000000104047890 */ /* 0x000fc8000fffe0ff */
[----:B0-----:R-:W-:-:S06]  /*0c10*/  UISETP.NE.AND UP1, UPT, UR4, UR5, UPT ;  /* 0x000000050400728c */ /* 0x001fcc000bf25270 */
[----:B------:R-:W-:Y:S01]  /*0c20*/  PLOP3.LUT P0, PT, PT, PT, UP1, 0x80, 0x8 ;  /* 0x000000000008781c */ /* 0x000fe20003f0f018 */
[----:B-1----:R-:W-:-:S05]  /*0c30*/  IMAD.WIDE.U32 R2, R7, 0x4, R2 ;  /* 0x0000000407027825 */ /* 0x002fca00078e0002 */
[----:B------:R0:W-:Y:S07]  /*0c40*/  STG.E desc[UR22][R2.64], R0 ;  /* 0x0000000002007986 */ /* 0x0001ee000c101916 */
[----:B------:R-:W-:Y:S05]  /*0c50*/  @!P0 EXIT ;  /* 0x000000000000894d */ /* 0x000fea0003800000 */
[----:B------:R-:W-:Y:S05]  /*0c60*/  BRA `(.L_x_10) ;  /* 0xfffffff400387947 */ /* 0x000fea000383ffff */
.L_x_5:
[C---:B------:R-:W-:Y:S01]  /*0c70*/  ISETP.GE.U32.AND P1, PT, R0.reuse, 0x8, PT ;  /* 0x000000080000780c */ /* 0x040fe20003f26070 */
[----:B------:R-:W-:Y:S01]  /*0c80*/  IMAD.MOV.U32 R3, RZ, RZ, RZ ;  /* 0x000000ffff037224 */ /* 0x000fe200078e00ff */
[----:B------:R-:W-:-:S04]  /*0c90*/  LOP3.LUT R2, R0, 0x7, RZ, 0xc0, !PT ;  /* 0x0000000700027812 */ /* 0x000fc800078ec0ff */
[----:B------:R-:W-:-:S07]  /*0ca0*/  ISETP.NE.AND P0, PT, R2, RZ, PT ;  /* 0x000000ff0200720c */ /* 0x000fce0003f05270 */
[----:B------:R-:W-:Y:S06]  /*0cb0*/  @!P1 BRA `(.L_x_11) ;  /* 0x00000000007c9947 */ /* 0x000fec0003800000 */
[----:B------:R-:W0:Y:S01]  /*0cc0*/  LDC.64 R4, c[0x0][0x390] ;  /* 0x0000e400ff047b82 */ /* 0x000e220000000a00 */
[----:B------:R-:W-:Y:S01]  /*0cd0*/  LOP3.LUT R3, R0, 0x7ffffff8, RZ, 0xc0, !PT ;  /* 0x7ffffff800037812 */ /* 0x000fe200078ec0ff */
[----:B------:R-:W-:-:S06]  /*0ce0*/  UMOV UR4, URZ ;  /* 0x000000ff00047c82 */ /* 0x000fcc0008000000 */
.L_x_12:
[----:B--2---:R-:W-:Y:S01]  /*0cf0*/  MOV R7, UR4 ;  /* 0x0000000400077c02 */ /* 0x004fe20008000f00 */
[----:B------:R-:W-:-:S04]  /*0d00*/  UIADD3 UR4, UPT, UPT, UR4, 0x8, URZ ;  /* 0x0000000804047890 */ /* 0x000fc8000fffe0ff */
[----:B-1----:R-:W-:Y:S02]  /*0d10*/  IMAD R7, R7, UR25, R18 ;  /* 0x0000001907077c24 */ /* 0x002fe4000f8e0212 */
[----:B------:R-:W-:-:S03]  /*0d20*/  ISETP.NE.AND P1, PT, R3, UR4, PT ;  /* 0x0000000403007c0c */ /* 0x000fc6000bf25270 */
[C---:B------:R-:W-:Y:S01]  /*0d30*/  IADD3 R9, PT, PT, R7.reuse, UR25, RZ ;  /* 0x0000001907097c10 */ /* 0x040fe2000fffe0ff */
[----:B0-----:R-:W-:-:S03]  /*0d40*/  IMAD.WIDE.U32 R6, R7, 0x4, R4 ;  /* 0x0000000407067825 */ /* 0x001fc600078e0004 */
[C---:B------:R-:W-:Y:S01]  /*0d50*/  IADD3 R11, PT, PT, R9.reuse, UR25, RZ ;  /* 0x00000019090b7c10 */ /* 0x040fe2000fffe0ff */
[--C-:B------:R-:W-:Y:S01]  /*0d60*/  IMAD.WIDE.U32 R8, R9, 0x4, R4.reuse ;  /* 0x0000000409087825 */ /* 0x100fe200078e0004 */
[----:B------:R2:W-:Y:S02]  /*0d70*/  STG.E desc[UR22][R6.64], RZ ;  /* 0x000000ff06007986 */ /* 0x0005e4000c101916 */
[C---:B------:R-:W-:Y:S01]  /*0d80*/  IADD3 R13, PT, PT, R11.reuse, UR25, RZ ;  /* 0x000000190b0d7c10 */ /* 0x040fe2000fffe0ff */
[--C-:B------:R-:W-:Y:S01]  /*0d90*/  IMAD.WIDE.U32 R10, R11, 0x4, R4.reuse ;  /* 0x000000040b0a7825 */ /* 0x100fe200078e0004 */
[----:B------:R2:W-:Y:S03]  /*0da0*/  STG.E desc[UR22][R8.64], RZ ;  /* 0x000000ff08007986 */ /* 0x0005e6000c101916 */
[C---:B------:R-:W-:Y:S01]  /*0db0*/  VIADD R15, R13.reuse, UR25 ;  /* 0x000000190d0f7c36 */ /* 0x040fe20008000000 */
[----:B------:R2:W-:Y:S01]  /*0dc0*/  STG.E desc[UR22][R10.64], RZ ;  /* 0x000000ff0a007986 */ /* 0x0005e2000c101916 */
[----:B------:R-:W-:-:S03]  /*0dd0*/  IMAD.WIDE.U32 R12, R13, 0x4, R4 ;  /* 0x000000040d0c7825 */ /* 0x000fc600078e0004 */
[C---:B------:R-:W-:Y:S01]  /*0de0*/  IADD3 R17, PT, PT, R15.reuse, UR25, RZ ;  /* 0x000000190f117c10 */ /* 0x040fe2000fffe0ff */
[--C-:B------:R-:W-:Y:S01]  /*0df0*/  IMAD.WIDE.U32 R14, R15, 0x4, R4.reuse ;  /* 0x000000040f0e7825 */ /* 0x100fe200078e0004 */
[----:B------:R2:W-:Y:S02]  /*0e00*/  STG.E desc[UR22][R12.64], RZ ;  /* 0x000000ff0c007986 */ /* 0x0005e4000c101916 */
[C---:B------:R-:W-:Y:S01]  /*0e10*/  IADD3 R21, PT, PT, R17.reuse, UR25, RZ ;  /* 0x0000001911157c10 */ /* 0x040fe2000fffe0ff */
[--C-:B------:R-:W-:Y:S01]  /*0e20*/  IMAD.WIDE.U32 R16, R17, 0x4, R4.reuse ;  /* 0x0000000411107825 */ /* 0x100fe200078e0004 */
[----:B------:R2:W-:Y:S02]  /*0e30*/  STG.E desc[UR22][R14.64], RZ ;  /* 0x000000ff0e007986 */ /* 0x0005e4000c101916 */
[C---:B------:R-:W-:Y:S01]  /*0e40*/  IADD3 R23, PT, PT, R21.reuse, UR25, RZ ;  /* 0x0000001915177c10 */ /* 0x040fe2000fffe0ff */
[--C-:B------:R-:W-:Y:S01]  /*0e50*/  IMAD.WIDE.U32 R20, R21, 0x4, R4.reuse ;  /* 0x0000000415147825 */ /* 0x100fe200078e0004 */
[----:B------:R2:W-:Y:S03]  /*0e60*/  STG.E desc[UR22][R16.64], RZ ;  /* 0x000000ff10007986 */ /* 0x0005e6000c101916 */
[----:B------:R-:W-:Y:S01]  /*0e70*/  IMAD.WIDE.U32 R22, R23, 0x4, R4 ;  /* 0x0000000417167825 */ /* 0x000fe200078e0004 */
[----:B------:R2:W-:Y:S04]  /*0e80*/  STG.E desc[UR22][R20.64], RZ ;  /* 0x000000ff14007986 */ /* 0x0005e8000c101916 */
[----:B------:R2:W-:Y:S01]  /*0e90*/  STG.E desc[UR22][R22.64], RZ ;  /* 0x000000ff16007986 */ /* 0x0005e2000c101916 */
[----:B------:R-:W-:Y:S05]  /*0ea0*/  @P1 BRA `(.L_x_12) ;  /* 0xfffffffc00901947 */ /* 0x000fea000383ffff */
.L_x_11:
[----:B------:R-:W-:Y:S05]  /*0eb0*/  @!P0 EXIT ;  /* 0x000000000000894d */ /* 0x000fea0003800000 */
[----:B------:R-:W-:Y:S02]  /*0ec0*/  ISETP.GE.U32.AND P0, PT, R2, 0x4, PT ;  /* 0x000000040200780c */ /* 0x000fe40003f06070 */
[----:B--2---:R-:W-:-:S04]  /*0ed0*/  LOP3.LUT R12, R0, 0x3, RZ, 0xc0, !PT ;  /* 0x00000003000c7812 */ /* 0x004fc800078ec0ff */
[----:B------:R-:W-:-:S07]  /*0ee0*/  ISETP.NE.AND P1, PT, R12, RZ, PT ;  /* 0x000000ff0c00720c */ /* 0x000fce0003f25270 */
[----:B------:R-:W-:Y:S06]  /*0ef0*/  @!P0 BRA `(.L_x_13) ;  /* 0x0000000000388947 */ /* 0x000fec0003800000 */
[----:B------:R-:W0:Y:S01]  /*0f00*/  LDC.64 R10, c[0x0][0x390] ;  /* 0x0000e400ff0a7b82 */ /* 0x000e220000000a00 */
[C---:B-1----:R-:W-:Y:S01]  /*0f10*/  IMAD R5, R3.reuse, UR25, R18 ;  /* 0x0000001903057c24 */ /* 0x042fe2000f8e0212 */
[----:B------:R-:W-:-:S04]  /*0f20*/  IADD3 R3, PT, PT, R3, 0x4, RZ ;  /* 0x0000000403037810 */ /* 0x000fc80007ffe0ff */
[----:B------:R-:W-:-:S05]  /*0f30*/  IADD3 R7, PT, PT, R5, UR25, RZ ;  /* 0x0000001905077c10 */ /* 0x000fca000fffe0ff */
[----:B------:R-:W-:-:S05]  /*0f40*/  VIADD R9, R7, UR25 ;  /* 0x0000001907097c36 */ /* 0x000fca0008000000 */
[----:B------:R-:W-:Y:S01]  /*0f50*/  IADD3 R13, PT, PT, R9, UR25, RZ ;  /* 0x00000019090d7c10 */ /* 0x000fe2000fffe0ff */
[----:B0-----:R-:W-:-:S04]  /*0f60*/  IMAD.WIDE.U32 R4, R5, 0x4, R10 ;  /* 0x0000000405047825 */ /* 0x001fc800078e000a */
[--C-:B------:R-:W-:Y:S01]  /*0f70*/  IMAD.WIDE.U32 R6, R7, 0x4, R10.reuse ;  /* 0x0000000407067825 */ /* 0x100fe200078e000a */
[----:B------:R0:W-:Y:S03]  /*0f80*/  STG.E desc[UR22][R4.64], RZ ;  /* 0x000000ff04007986 */ /* 0x0001e6000c101916 */
[--C-:B------:R-:W-:Y:S01]  /*0f90*/  IMAD.WIDE.U32 R8, R9, 0x4, R10.reuse ;  /* 0x0000000409087825 */ /* 0x100fe200078e000a */
[----:B------:R0:W-:Y:S03]  /*0fa0*/  STG.E desc[UR22][R6.64], RZ ;  /* 0x000000ff06007986 */ /* 0x0001e6000c101916 */
[----:B------:R-:W-:Y:S01]  /*0fb0*/  IMAD.WIDE.U32 R10, R13, 0x4, R10 ;  /* 0x000000040d0a7825 */ /* 0x000fe200078e000a */
[----:B------:R0:W-:Y:S04]  /*0fc0*/  STG.E desc[UR22][R8.64], RZ ;  /* 0x000000ff08007986 */ /* 0x0001e8000c101916 */
[----:B------:R0:W-:Y:S02]  /*0fd0*/  STG.E desc[UR22][R10.64], RZ ;  /* 0x000000ff0a007986 */ /* 0x0001e4000c101916 */
.L_x_13:
[----:B------:R-:W-:Y:S05]  /*0fe0*/  @!P1 EXIT ;  /* 0x000000000000994d */ /* 0x000fea0003800000 */
[----:B------:R-:W-:Y:S02]  /*0ff0*/  ISETP.NE.AND P0, PT, R12, 0x1, PT ;  /* 0x000000010c00780c */ /* 0x000fe40003f05270 */
[----:B------:R-:W-:-:S04]  /*1000*/  LOP3.LUT R0, R0, 0x1, RZ, 0xc0, !PT ;  /* 0x0000000100007812 */ /* 0x000fc800078ec0ff */
[----:B------:R-:W-:-:S07]  /*1010*/  ISETP.NE.U32.AND P1, PT, R0, 0x1, PT ;  /* 0x000000010000780c */ /* 0x000fce0003f25070 */
[----:B------:R-:W-:Y:S06]  /*1020*/  @!P0 BRA `(.L_x_14) ;  /* 0x0000000000208947 */ /* 0x000fec0003800000 */
[----:B0-----:R-:W0:Y:S01]  /*1030*/  LDC.64 R4, c[0x0][0x390] ;  /* 0x0000e400ff047b82 */ /* 0x001e220000000a00 */
[C---:B-1----:R-:W-:Y:S01]  /*1040*/  IMAD R7, R3.reuse, UR25, R18 ;  /* 0x0000001903077c24 */ /* 0x042fe2000f8e0212 */
[----:B------:R-:W-:-:S04]  /*1050*/  IADD3 R3, PT, PT, R3, 0x2, RZ ;  /* 0x0000000203037810 */ /* 0x000fc80007ffe0ff */
[C---:B------:R-:W-:Y:S01]  /*1060*/  IADD3 R9, PT, PT, R7.reuse, UR25, RZ ;  /* 0x0000001907097c10 */ /* 0x040fe2000fffe0ff */
[----:B0-----:R-:W-:-:S04]  /*1070*/  IMAD.WIDE.U32 R6, R7, 0x4, R4 ;  /* 0x0000000407067825 */ /* 0x001fc800078e0004 */
[----:B------:R-:W-:Y:S01]  /*1080*/  IMAD.WIDE.U32 R4, R9, 0x4, R4 ;  /* 0x0000000409047825 */ /* 0x000fe200078e0004 */
[----:B------:R2:W-:Y:S04]  /*1090*/  STG.E desc[UR22][R6.64], RZ ;  /* 0x000000ff06007986 */ /* 0x0005e8000c101916 */
[----:B------:R2:W-:Y:S02]  /*10a0*/  STG.E desc[UR22][R4.64], RZ ;  /* 0x000000ff04007986 */ /* 0x0005e4000c101916 */
.L_x_14:
[----:B------:R-:W-:Y:S05]  /*10b0*/  @P1 EXIT ;  /* 0x000000000000194d */ /* 0x000fea0003800000 */
[----:B0-2---:R-:W0:Y:S01]  /*10c0*/  LDC.64 R4, c[0x0][0x390] ;  /* 0x0000e400ff047b82 */ /* 0x005e220000000a00 */
[----:B-1----:R-:W-:-:S04]  /*10d0*/  IMAD R3, R3, UR25, R18 ;  /* 0x0000001903037c24 */ /* 0x002fc8000f8e0212 */
[----:B0-----:R-:W-:-:S05]  /*10e0*/  IMAD.WIDE.U32 R2, R3, 0x4, R4 ;  /* 0x0000000403027825 */ /* 0x001fca00078e0004 */
[----:B------:R-:W-:Y:S01]  /*10f0*/  STG.E desc[UR22][R2.64], RZ ;  /* 0x000000ff02007986 */ /* 0x000fe2000c101916 */
[----:B------:R-:W-:Y:S05]  /*1100*/  EXIT ;  /* 0x000000000000794d */ /* 0x000fea0003800000 */
.L_x_15:
        /* <DEDUP_REMOVED lines=15> */
.L_x_29:


//--------------------- .text._Z9matMulRowPiS_S_ii --------------------------
	.section	.text._Z9matMulRowPiS_S_ii,"ax",@progbits
	.align	128
        .global         _Z9matMulRowPiS_S_ii
        .type           _Z9matMulRowPiS_S_ii,@function
        .size           _Z9matMulRowPiS_S_ii,(.L_x_30 - _Z9matMulRowPiS_S_ii)
        .other          _Z9matMulRowPiS_S_ii,@"STO_CUDA_ENTRY STV_DEFAULT"
_Z9matMulRowPiS_S_ii:
.text._Z9matMulRowPiS_S_ii:
[----:B------:R-:W-:Y:S08]  /*0000*/  LDC R1, c[0x0][0x37c] ;  /* 0x0000df00ff017b82 */ /* 0x000ff00000000800 */
[----:B------:R-:W0:Y:S02]  /*0010*/  LDC R11, c[0x0][0x39c] ;  /* 0x0000e700ff0b7b82 */ /* 0x000e240000000800 */
[----:B0-----:R-:W-:-:S13]  /*0020*/  ISETP.GE.AND P0, PT, R11, 0x1, PT ;  /* 0x000000010b00780c */ /* 0x001fda0003f06270 */
[----:B------:R-:W-:Y:S05]  /*0030*/  @!P0 EXIT ;  /* 0x000000000000894d */ /* 0x000fea0003800000 */
[----:B------:R-:W0:Y:S01]  /*0040*/  S2R R2, SR_TID.X ;  /* 0x0000000000027919 */ /* 0x000e220000002100 */
[----:B------:R-:W1:Y:S01]  /*0050*/  LDCU UR5, c[0x0][0x398] ;  /* 0x00007300ff0577ac */ /* 0x000e620008000800 */
[----:B------:R-:W2:Y:S01]  /*0060*/  LDCU.64 UR10, c[0x0][0x358] ;  /* 0x00006b00ff0a77ac */ /* 0x000ea20008000a00 */
[----:B-1----:R-:W-:Y:S01]  /*0070*/  UISETP.GE.AND UP0, UPT, UR5, 0x1, UPT ;  /* 0x000000010500788c */ /* 0x002fe2000bf06270 */
[----:B0-----:R-:W-:-:S08]  /*0080*/  IMAD R0, R2, R11, RZ ;  /* 0x0000000b02007224 */ /* 0x001fd000078e02ff */
[----:B--2---:R-:W-:Y:S05]  /*0090*/  BRA.U !UP0, `(.L_x_16) ;  /* 0x0000000908807547 */ /* 0x004fea000b800000 */
[----:B------:R-:W0:Y:S01]  /*00a0*/  LDCU.64 UR12, c[0x0][0x380] ;  /* 0x00007000ff0c77ac */ /* 0x000e220008000a00 */
[----:B------:R-:W-:Y:S02]  /*00b0*/  IMAD R2, R2, UR5, RZ ;  /* 0x0000000502027c24 */ /* 0x000fe4000f8e02ff */
[----:B------:R-:W-:Y:S01]  /*00c0*/  HFMA2 R5, -RZ, RZ, 0, 0 ;  /* 0x00000000ff057431 */ /* 0x000fe200000001ff */
[----:B------:R-:W-:Y:S01]  /*00d0*/  SHF.L.U32 R4, R11, 0x3, RZ ;  /* 0x000000030b047819 */ /* 0x000fe200000006ff */
[----:B------:R-:W-:Y:S02]  /*00e0*/  ULOP3.LUT UR6, UR5, 0x7ffffff8, URZ, 0xc0, !UPT ;  /* 0x7ffffff805067892 */ /* 0x000fe4000f8ec0ff */
[----:B------:R-:W-:Y:S02]  /*00f0*/  ULOP3.LUT UR8, UR5, 0x7, URZ, 0xc0, !UPT ;  /* 0x0000000705087892 */ /* 0x000fe4000f8ec0ff */
[----:B------:R-:W-:Y:S02]  /*0100*/  ULOP3.LUT UR5, UR5, 0x3, URZ, 0xc0, !UPT ;  /* 0x0000000305057892 */ /* 0x000fe4000f8ec0ff */
[----:B------:R-:W-:Y:S01]  /*0110*/  UIADD3 UR7, UPT, UPT, -UR6, URZ, URZ ;  /* 0x000000ff06077290 */ /* 0x000fe2000fffe1ff */
[----:B0-----:R-:W-:-:S04]  /*0120*/  LEA R3, P0, R2, UR12, 0x2 ;  /* 0x0000000c02037c11 */ /* 0x001fc8000f8010ff */
[----:B------:R-:W-:Y:S02]  /*0130*/  IADD3 R3, P1, PT, R3, 0x10, RZ ;  /* 0x0000001003037810 */ /* 0x000fe40007f3e0ff */
[----:B------:R-:W-:-:S04]  /*0140*/  LEA.HI.X R6, R2, UR13, RZ, 0x2, P0 ;  /* 0x0000000d02067c11 */ /* 0x000fc800080f14ff */
[----:B------:R-:W-:-:S07]  /*0150*/  IADD3.X R6, PT, PT, RZ, R6, RZ, P1, !PT ;  /* 0x00000006ff067210 */ /* 0x000fce0000ffe4ff */
.L_x_22:
[----:B0-----:R-:W0:Y:S01]  /*0160*/  LDCU UR12, c[0x0][0x398] ;  /* 0x00007300ff0c77ac */ /* 0x001e220008000800 */
[----:B------:R-:W-:Y:S01]  /*0170*/  IMAD.MOV.U32 R10, RZ, RZ, RZ ;  /* 0x000000ffff0a7224 */ /* 0x000fe200078e00ff */
[----:B------:R-:W-:Y:S01]  /*0180*/  UMOV UR4, URZ ;  /* 0x000000ff00047c82 */ /* 0x000fe20008000000 */
[----:B0-----:R-:W-:-:S09]  /*0190*/  UISETP.GE.U32.AND UP0, UPT, UR12, 0x8, UPT ;  /* 0x000000080c00788c */ /* 0x001fd2000bf06070 */
[----:B------:R-:W-:Y:S05]  /*01a0*/  BRA.U !UP0, `(.L_x_17) ;  /* 0x0000000108f47547 */ /* 0x000fea000b800000 */
[----:B------:R-:W0:Y:S01]  /*01b0*/  LDC R8, c[0x0][0x39c] ;  /* 0x0000e700ff087b82 */ /* 0x000e220000000800 */
[----:B------:R-:W-:Y:S01]  /*01c0*/  MOV R10, RZ ;  /* 0x000000ff000a7202 */ /* 0x000fe20000000f00 */
[----:B------:R-:W-:Y:S01]  /*01d0*/  IMAD.MOV.U32 R26, RZ, RZ, R6 ;  /* 0x000000ffff1a7224 */ /* 0x000fe200078e0006 */
[----:B------:R-:W-:Y:S01]  /*01e0*/  MOV R24, R3 ;  /* 0x0000000300187202 */ /* 0x000fe20000000f00 */
[----:B------:R-:W-:-:S04]  /*01f0*/  UMOV UR4, UR7 ;  /* 0x0000000700047c82 */ /* 0x000fc80008000000 */
[----:B------:R-:W1:Y:S01]  /*0200*/  LDC.64 R12, c[0x0][0x388] ;  /* 0x0000e200ff0c7b82 */ /* 0x000e620000000a00 */
[----:B0-----:R-:W-:Y:S01]  /*0210*/  IADD3 R7, PT, PT, R5, R8, RZ ;  /* 0x0000000805077210 */ /* 0x001fe20007ffe0ff */
[C-C-:B------:R-:W-:Y:S01]  /*0220*/  IMAD R11, R8.reuse, 0x3, R5.reuse ;  /* 0x00000003080b7824 */ /* 0x140fe200078e0205 */
[C---:B------:R-:W-:Y:S01]  /*0230*/  LEA R9, R8.reuse, R5, 0x1 ;  /* 0x0000000508097211 */ /* 0x040fe200078e08ff */
[C-C-:B------:R-:W-:Y:S02]  /*0240*/  IMAD R25, R8.reuse, 0x4, R5.reuse ;  /* 0x0000000408197824 */ /* 0x140fe400078e0205 */
[C-C-:B------:R-:W-:Y:S02]  /*0250*/  IMAD R27, R8.reuse, 0x5, R5.reuse ;  /* 0x00000005081b7824 */ /* 0x140fe400078e0205 */
[C-C-:B------:R-:W-:Y:S02]  /*0260*/  IMAD R29, R8.reuse, 0x6, R5.reuse ;  /* 0x00000006081d7824 */ /* 0x140fe400078e0205 */
[----:B------:R-:W-:-:S02]  /*0270*/  IMAD R8, R8, 0x7, R5 ;  /* 0x0000000708087824 */ /* 0x000fc400078e0205 */
[----:B-1----:R-:W-:-:S07]  /*0280*/  IMAD.WIDE.U32 R16, R5, 0x4, R12 ;  /* 0x0000000405107825 */ /* 0x002fce00078e000c */
.L_x_18:
[----:B------:R-:W-:Y:S01]  /*0290*/  MOV R14, R24 ;  /* 0x00000018000e7202 */ /* 0x000fe20000000f00 */
[----:B------:R-:W2:Y:S01]  /*02a0*/  LDG.E R20, desc[UR10][R16.64] ;  /* 0x0000000a10147981 */ /* 0x000ea2000c1e1900 */
[----:B------:R-:W-:Y:S01]  /*02b0*/  MOV R15, R26 ;  /* 0x0000001a000f7202 */ /* 0x000fe20000000f00 */
[----:B------:R-:W-:-:S04]  /*02c0*/  IMAD.WIDE.U32 R18, R7, 0x4, R12 ;  /* 0x0000000407127825 */ /* 0x000fc800078e000c */
[----:B------:R-:W2:Y:S04]  /*02d0*/  LDG.E R21, desc[UR10][R14.64+-0x10] ;  /* 0xfffff00a0e157981 */ /* 0x000ea8000c1e1900 */
[----:B------:R0:W3:Y:S04]  /*02e0*/  LDG.E R22, desc[UR10][R18.64] ;  /* 0x0000000a12167981 */ /* 0x0000e8000c1e1900 */
[----:B------:R-:W3:Y:S04]  /*02f0*/  LDG.E R23, desc[UR10][R14.64+-0xc] ;  /* 0xfffff40a0e177981 */ /* 0x000ee8000c1e1900 */
[----:B------:R-:W4:Y:S01]  /*0300*/  LDG.E R26, desc[UR10][R14.64+-0x8] ;  /* 0xfffff80a0e1a7981 */ /* 0x000f22000c1e1900 */
[----:B0-----:R-:W-:-:S03]  /*0310*/  IMAD.WIDE.U32 R18, R9, 0x4, R12 ;  /* 0x0000000409127825 */ /* 0x001fc600078e000c */
[----:B------:R-:W5:Y:S04]  /*0320*/  LDG.E R28, desc[UR10][R14.64] ;  /* 0x0000000a0e1c7981 */ /* 0x000f68000c1e1900 */
[----:B------:R-:W4:Y:S01]  /*0330*/  LDG.E R24, desc[UR10][R18.64] ;  /* 0x0000000a12187981 */ /* 0x000f22000c1e1900 */
[----:B--2---:R-:W-:Y:S02]  /*0340*/  IMAD R10, R21, R20, R10 ;  /* 0x00000014150a7224 */ /* 0x004fe400078e020a */
[----:B------:R-:W-:-:S04]  /*0350*/  IMAD.WIDE.U32 R20, R11, 0x4, R12 ;  /* 0x000000040b147825 */ /* 0x000fc800078e000c */
[----:B---3--:R-:W-:Y:S02]  /*0360*/  IMAD R10, R23, R22, R10 ;  /* 0x00000016170a7224 */ /* 0x008fe400078e020a */
[----:B------:R-:W2:Y:S01]  /*0370*/  LDG.E R20, desc[UR10][R20.64] ;  /* 0x0000000a14147981 */ /* 0x000ea2000c1e1900 */
[----:B------:R-:W-:-:S05]  /*0380*/  IMAD.WIDE.U32 R22, R25, 0x4, R12 ;  /* 0x0000000419167825 */ /* 0x000fca00078e000c */
[----:B------:R0:W5:Y:S04]  /*0390*/  LDG.E R19, desc[UR10][R22.64] ;  /* 0x0000000a16137981 */ /* 0x000168000c1e1900 */
[----:B------:R-:W2:Y:S01]  /*03a0*/  LDG.E R21, desc[UR10][R14.64+-0x4] ;  /* 0xfffffc0a0e157981 */ /* 0x000ea2000c1e1900 */
[----:B----4-:R-:W-:-:S03]  /*03b0*/  IMAD R10, R26, R24, R10 ;  /* 0x000000181a0a7224 */ /* 0x010fc600078e020a */
[----:B------:R-:W3:Y:S01]  /*03c0*/  LDG.E R24, desc[UR10][R14.64+0x4] ;  /* 0x0000040a0e187981 */ /* 0x000ee2000c1e1900 */
[----:B0-----:R-:W-:-:S05]  /*03d0*/  IMAD.WIDE.U32 R22, R27, 0x4, R12 ;  /* 0x000000041b167825 */ /* 0x001fca00078e000c */
[----:B------:R-:W3:Y:S01]  /*03e0*/  LDG.E R26, desc[UR10][R22.64] ;  /* 0x0000000a161a7981 */ /* 0x000ee2000c1e1900 */
[----:B--2---:R-:W-:-:S04]  /*03f0*/  IMAD R10, R21, R20, R10 ;  /* 0x00000014150a7224 */ /* 0x004fc800078e020a */
[----:B-----5:R-:W-:Y:S02]  /*0400*/  IMAD R10, R28, R19, R10 ;  /* 0x000000131c0a7224 */ /* 0x020fe400078e020a */
[--C-:B------:R-:W-:Y:S01]  /*0410*/  IMAD.WIDE.U32 R18, R29, 0x4, R12.reuse ;  /* 0x000000041d127825 */ /* 0x100fe200078e000c */
[----:B------:R-:W2:Y:S03]  /*0420*/  LDG.E R28, desc[UR10][R14.64+0x8] ;  /* 0x0000080a0e1c7981 */ /* 0x000ea6000c1e1900 */
[----:B------:R-:W-:Y:S02]  /*0430*/  IMAD.WIDE.U32 R20, R8, 0x4, R12 ;  /* 0x0000000408147825 */ /* 0x000fe400078e000c */
[----:B------:R-:W2:Y:S04]  /*0440*/  LDG.E R18, desc[UR10][R18.64] ;  /* 0x0000000a12127981 */ /* 0x000ea8000c1e1900 */
[----:B------:R-:W4:Y:S04]  /*0450*/  LDG.E R20, desc[UR10][R20.64] ;  /* 0x0000000a14147981 */ /* 0x000f28000c1e1900 */
[----:B------:R-:W4:Y:S01]  /*0460*/  LDG.E R19, desc[UR10][R14.64+0xc] ;  /* 0x00000c0a0e137981 */ /* 0x000f22000c1e1900 */
[----:B------:R-:W-:Y:S01]  /*0470*/  UIADD3 UR4, UPT, UPT, UR4, 0x8, URZ ;  /* 0x0000000804047890 */ /* 0x000fe2000fffe0ff */
[----:B---3--:R-:W-:-:S03]  /*0480*/  IMAD R10, R24, R26, R10 ;  /* 0x0000001a180a7224 */ /* 0x008fc600078e020a */
[----:B------:R-:W-:Y:S01]  /*0490*/  UISETP.NE.AND UP0, UPT, UR4, URZ, UPT ;  /* 0x000000ff0400728c */ /* 0x000fe2000bf05270 */
[----:B------:R-:W-:Y:S01]  /*04a0*/  IADD3 R24, P0, PT, R14, 0x20, RZ ;  /* 0x000000200e187810 */ /* 0x000fe20007f1e0ff */
[C---:B------:R-:W-:Y:S01]  /*04b0*/  IMAD.IADD R25, R4.reuse, 0x1, R25 ;  /* 0x0000000104197824 */ /* 0x040fe200078e0219 */
[C---:B------:R-:W-:Y:S01]  /*04c0*/  IADD3 R7, PT, PT, R4.reuse, R7, RZ ;  /* 0x0000000704077210 */ /* 0x040fe20007ffe0ff */
[C---:B------:R-:W-:Y:S01]  /*04d0*/  IMAD.WIDE.U32 R16, R4.reuse, 0x4, R16 ;  /* 0x0000000404107825 */ /* 0x040fe200078e0010 */
[C---:B------:R-:W-:Y:S02]  /*04e0*/  IADD3 R9, PT, PT, R4.reuse, R9, RZ ;  /* 0x0000000904097210 */ /* 0x040fe40007ffe0ff */
[C---:B------:R-:W-:Y:S01]  /*04f0*/  IADD3 R11, PT, PT, R4.reuse, R11, RZ ;  /* 0x0000000b040b7210 */ /* 0x040fe20007ffe0ff */
[----:B------:R-:W-:Y:S01]  /*0500*/  IMAD.X R26, RZ, RZ, R15, P0 ;  /* 0x000000ffff1a7224 */ /* 0x000fe200000e060f */
[C---:B------:R-:W-:Y:S02]  /*0510*/  IADD3 R27, PT, PT, R4.reuse, R27, RZ ;  /* 0x0000001b041b7210 */ /* 0x040fe40007ffe0ff */
[----:B------:R-:W-:-:S02]  /*0520*/  IADD3 R29, PT, PT, R4, R29, RZ ;  /* 0x0000001d041d7210 */ /* 0x000fc40007ffe0ff */
[----:B------:R-:W-:Y:S01]  /*0530*/  IADD3 R8, PT, PT, R4, R8, RZ ;  /* 0x0000000804087210 */ /* 0x000fe20007ffe0ff */
[----:B--2---:R-:W-:-:S04]  /*0540*/  IMAD R10, R28, R18, R10 ;  /* 0x000000121c0a7224 */ /* 0x004fc800078e020a */
[----:B----4-:R-:W-:Y:S01]  /*0550*/  IMAD R10, R19, R20, R10 ;  /* 0x00000014130a7224 */ /* 0x010fe200078e020a */
[----:B------:R-:W-:Y:S06]  /*0560*/  BRA.U UP0, `(.L_x_18) ;  /* 0xfffffffd00487547 */ /* 0x000fec000b83ffff */
[----:B------:R-:W-:-:S05]  /*0570*/  UMOV UR4, UR6 ;  /* 0x0000000600047c82 */ /* 0x000fca0008000000 */
.L_x_17:
[----:B------:R-:W-:-:S09]  /*0580*/  UISETP.NE.AND UP0, UPT, UR8, URZ, UPT ;  /* 0x000000ff0800728c */ /* 0x000fd2000bf05270 */
[----:B------:R-:W-:Y:S05]  /*0590*/  BRA.U !UP0, `(.L_x_19) ;  /* 0x00000005081c7547 */ /* 0x000fea000b800000 */
[----:B------:R-:W-:Y:S02]  /*05a0*/  UIADD3 UR9, UPT, UPT, UR8, -0x1, URZ ;  /* 0xffffffff08097890 */ /* 0x000fe4000fffe0ff */
[----:B------:R-:W-:Y:S02]  /*05b0*/  UISETP.NE.AND UP1, UPT, UR5, URZ, UPT ;  /* 0x000000ff0500728c */ /* 0x000fe4000bf25270 */
[----:B------:R-:W-:-:S09]  /*05c0*/  UISETP.GE.U32.AND UP0, UPT, UR9, 0x3, UPT ;  /* 0x000000030900788c */ /* 0x000fd2000bf06070 */
[----:B------:R-:W-:Y:S05]  /*05d0*/  BRA.U !UP0, `(.L_x_20) ;  /* 0x00000001087c7547 */ /* 0x000fea000b800000 */
[----:B------:R-:W0:Y:S01]  /*05e0*/  LDC R22, c[0x0][0x39c] ;  /* 0x0000e700ff167b82 */ /* 0x000e220000000800 */
[----:B------:R-:W1:Y:S01]  /*05f0*/  LDCU.64 UR14, c[0x0][0x380] ;  /* 0x00007000ff0e77ac */ /* 0x000e620008000a00 */
[C---:B------:R-:W-:Y:S01]  /*0600*/  VIADD R7, R2.reuse, UR4 ;  /* 0x0000000402077c36 */ /* 0x040fe20008000000 */
[----:B------:R-:W-:-:S04]  /*0610*/  IADD3 R11, P0, PT, R2, UR4, RZ ;  /* 0x00000004020b7c10 */ /* 0x000fc8000ff1e0ff */
[----:B------:R-:W-:Y:S01]  /*0620*/  IADD3.X R20, PT, PT, RZ, RZ, RZ, P0, !PT ;  /* 0x000000ffff147210 */ /* 0x000fe200007fe4ff */
[----:B------:R-:W2:Y:S08]  /*0630*/  LDC.64 R16, c[0x0][0x380] ;  /* 0x0000e000ff107b82 */ /* 0x000eb00000000a00 */
[----:B------:R-:W3:Y:S01]  /*0640*/  LDC.64 R12, c[0x0][0x388] ;  /* 0x0000e200ff0c7b82 */ /* 0x000ee20000000a00 */
[----:B-1----:R-:W-:Y:S01]  /*0650*/  LEA R8, P0, R11, UR14, 0x2 ;  /* 0x0000000e0b087c11 */ /* 0x002fe2000f8010ff */
[----:B0-----:R-:W-:-:S05]  /*0660*/  IMAD R19, R22, UR4, R5 ;  /* 0x0000000416137c24 */ /* 0x001fca000f8e0205 */
[----:B------:R-:W-:Y:S01]  /*0670*/  IADD3 R9, PT, PT, R19, R22, RZ ;  /* 0x0000001613097210 */ /* 0x000fe20007ffe0ff */
[----:B--2---:R-:W-:-:S03]  /*0680*/  IMAD.WIDE.U32 R16, R7, 0x4, R16 ;  /* 0x0000000407107825 */ /* 0x004fc600078e0010 */
[----:B------:R-:W-:-:S03]  /*0690*/  IADD3 R7, PT, PT, R9, R22, RZ ;  /* 0x0000001609077210 */ /* 0x000fc60007ffe0ff */
[----:B------:R-:W2:Y:S01]  /*06a0*/  LDG.E R17, desc[UR10][R16.64] ;  /* 0x0000000a10117981 */ /* 0x000ea2000c1e1900 */
[----:B---3--:R-:W-:-:S04]  /*06b0*/  IMAD.WIDE.U32 R18, R19, 0x4, R12 ;  /* 0x0000000413127825 */ /* 0x008fc800078e000c */
[----:B------:R-:W-:Y:S01]  /*06c0*/  IMAD.WIDE.U32 R14, R9, 0x4, R12 ;  /* 0x00000004090e7825 */ /* 0x000fe200078e000c */
[----:B------:R-:W-:Y:S01]  /*06d0*/  LEA.HI.X R9, R11, UR15, R20, 0x2, P0 ;  /* 0x0000000f0b097c11 */ /* 0x000fe200080f1414 */
[----:B------:R-:W2:Y:S02]  /*06e0*/  LDG.E R18, desc[UR10][R18.64] ;  /* 0x0000000a12127981 */ /* 0x000ea4000c1e1900 */
[C---:B------:R-:W-:Y:S02]  /*06f0*/  IMAD.WIDE.U32 R20, R7.reuse, 0x4, R12 ;  /* 0x0000000407147825 */ /* 0x040fe400078e000c */
[----:B------:R-:W3:Y:S02]  /*0700*/  LDG.E R14, desc[UR10][R14.64] ;  /* 0x0000000a0e0e7981 */ /* 0x000ee4000c1e1900 */
[----:B------:R-:W-:Y:S02]  /*0710*/  IMAD.IADD R7, R7, 0x1, R22 ;  /* 0x0000000107077824 */ /* 0x000fe400078e0216 */
[----:B------:R-:W3:Y:S02]  /*0720*/  LDG.E R22, desc[UR10][R8.64+0x4] ;  /* 0x0000040a08167981 */ /* 0x000ee4000c1e1900 */
[----:B------:R-:W-:-:S02]  /*0730*/  IMAD.WIDE.U32 R12, R7, 0x4, R12 ;  /* 0x00000004070c7825 */ /* 0x000fc400078e000c */
        /* <DEDUP_REMOVED lines=9> */
.L_x_20:
[----:B------:R-:W-:Y:S05]  /*07d0*/  BRA.U !UP1, `(.L_x_19) ;  /* 0x00000001098c7547 */ /* 0x000fea000b800000 */
[----:B------:R-:W-:Y:S02]  /*07e0*/  UISETP.NE.AND UP0, UPT, UR5, 0x1, UPT ;  /* 0x000000010500788c */ /* 0x000fe4000bf05270 */
[----:B------:R-:W-:-:S07]  /*07f0*/  ULOP3.LUT UP1, URZ, UR12, 0x1, URZ, 0xc0, !UPT ;  /* 0x000000010cff7892 */ /* 0x000fce000f82c0ff */
[----:B------:R-:W-:Y:S05]  /*0800*/  BRA.U !UP0, `(.L_x_21) ;  /* 0x0000000108547547 */ /* 0x000fea000b800000 */
[----:B------:R-:W0:Y:S01]  /*0810*/  LDC R16, c[0x0][0x39c] ;  /* 0x0000e700ff107b82 */ /* 0x000e220000000800 */
[----:B------:R-:W1:Y:S01]  /*0820*/  LDCU.64 UR12, c[0x0][0x380] ;  /* 0x00007000ff0c77ac */ /* 0x000e620008000a00 */
[C---:B------:R-:W-:Y:S02]  /*0830*/  IADD3 R7, PT, PT, R2.reuse, UR4, RZ ;  /* 0x0000000402077c10 */ /* 0x040fe4000fffe0ff */
[----:B------:R-:W-:-:S04]  /*0840*/  IADD3 R11, P0, PT, R2, UR4, RZ ;  /* 0x00000004020b7c10 */ /* 0x000fc8000ff1e0ff */
[----:B------:R-:W2:Y:S01]  /*0850*/  LDC.64 R14, c[0x0][0x380] ;  /* 0x0000e000ff0e7b82 */ /* 0x000ea20000000a00 */
[----:B------:R-:W-:-:S07]  /*0860*/  IADD3.X R18, PT, PT, RZ, RZ, RZ, P0, !PT ;  /* 0x000000ffff127210 */ /* 0x000fce00007fe4ff */
[----:B------:R-:W3:Y:S01]  /*0870*/  LDC.64 R8, c[0x0][0x388] ;  /* 0x0000e200ff087b82 */ /* 0x000ee20000000a00 */
[----:B-1----:R-:W-:-:S04]  /*0880*/  LEA R12, P0, R11, UR12, 0x2 ;  /* 0x0000000c0b0c7c11 */ /* 0x002fc8000f8010ff */
[----:B------:R-:W-:Y:S01]  /*0890*/  LEA.HI.X R13, R11, UR13, R18, 0x2, P0 ;  /* 0x0000000d0b0d7c11 */ /* 0x000fe200080f1412 */
[----:B0-----:R-:W-:-:S05]  /*08a0*/  IMAD R17, R16, UR4, R5 ;  /* 0x0000000410117c24 */ /* 0x001fca000f8e0205 */
[----:B------:R-:W4:Y:S01]  /*08b0*/  LDG.E R13, desc[UR10][R12.64+0x4] ;  /* 0x0000040a0c0d7981 */ /* 0x000f22000c1e1900 */
[----:B--2---:R-:W-:Y:S01]  /*08c0*/  IMAD.WIDE.U32 R14, R7, 0x4, R14 ;  /* 0x00000004070e7825 */ /* 0x004fe200078e000e */
[----:B------:R-:W-:-:S05]  /*08d0*/  IADD3 R7, PT, PT, R17, R16, RZ ;  /* 0x0000001011077210 */ /* 0x000fca0007ffe0ff */
[----:B------:R-:W2:Y:S01]  /*08e0*/  LDG.E R15, desc[UR10][R14.64] ;  /* 0x0000000a0e0f7981 */ /* 0x000ea2000c1e1900 */
[----:B---3--:R-:W-:-:S04]  /*08f0*/  IMAD.WIDE.U32 R16, R17, 0x4, R8 ;  /* 0x0000000411107825 */ /* 0x008fc800078e0008 */
[----:B------:R-:W-:Y:S02]  /*0900*/  IMAD.WIDE.U32 R8, R7, 0x4, R8 ;  /* 0x0000000407087825 */ /* 0x000fe400078e0008 */
[----:B------:R-:W2:Y:S04]  /*0910*/  LDG.E R16, desc[UR10][R16.64] ;  /* 0x0000000a10107981 */ /* 0x000ea8000c1e1900 */
[----:B------:R-:W4:Y:S01]  /*0920*/  LDG.E R8, desc[UR10][R8.64] ;  /* 0x0000000a08087981 */ /* 0x000f22000c1e1900 */
[----:B------:R-:W-:Y:S01]  /*0930*/  UIADD3 UR4, UPT, UPT, UR4, 0x2, URZ ;  /* 0x0000000204047890 */ /* 0x000fe2000fffe0ff */
[----:B--2---:R-:W-:-:S04]  /*0940*/  IMAD R10, R15, R16, R10 ;  /* 0x000000100f0a7224 */ /* 0x004fc800078e020a */
[----:B----4-:R-:W-:-:S07]  /*0950*/  IMAD R10, R13, R8, R10 ;  /* 0x000000080d0a7224 */ /* 0x010fce00078e020a */
.L_x_21:
[----:B------:R-:W-:Y:S05]  /*0960*/  BRA.U !UP1, `(.L_x_19) ;  /* 0x0000000109287547 */ /* 0x000fea000b800000 */
[----:B------:R-:W0:Y:S01]  /*0970*/  LDC R14, c[0x0][0x39c] ;  /* 0x0000e700ff0e7b82 */ /* 0x000e220000000800 */
[----:B------:R-:W-:-:S07]  /*0980*/  VIADD R7, R2, UR4 ;  /* 0x0000000402077c36 */ /* 0x000fce0008000000 */
[----:B------:R-:W1:Y:S08]  /*0990*/  LDC.64 R8, c[0x0][0x380] ;  /* 0x0000e000ff087b82 */ /* 0x000e700000000a00 */
[----:B------:R-:W2:Y:S01]  /*09a0*/  LDC.64 R12, c[0x0][0x388] ;  /* 0x0000e200ff0c7b82 */ /* 0x000ea20000000a00 */
[----:B0-----:R-:W-:Y:S02]  /*09b0*/  IMAD R11, R14, UR4, R5 ;  /* 0x000000040e0b7c24 */ /* 0x001fe4000f8e0205 */
[----:B-1----:R-:W-:-:S06]  /*09c0*/  IMAD.WIDE.U32 R8, R7, 0x4, R8 ;  /* 0x0000000407087825 */ /* 0x002fcc00078e0008 */
[----:B------:R-:W3:Y:S01]  /*09d0*/  LDG.E R9, desc[UR10][R8.64] ;  /* 0x0000000a08097981 */ /* 0x000ee2000c1e1900 */
[----:B--2---:R-:W-:-:S06]  /*09e0*/  IMAD.WIDE.U32 R12, R11, 0x4, R12 ;  /* 0x000000040b0c7825 */ /* 0x004fcc00078e000c */
[----:B------:R-:W3:Y:S02]  /*09f0*/  LDG.E R12, desc[UR10][R12.64] ;  /* 0x0000000a0c0c7981 */ /* 0x000ee4000c1e1900 */
[----:B---3--:R-:W-:-:S07]  /*0a00*/  IMAD R10, R9, R12, R10 ;  /* 0x0000000c090a7224 */ /* 0x008fce00078e020a */
.L_x_19:
[----:B------:R-:W0:Y:S01]  /*0a10*/  LDCU UR4, c[0x0][0x39c] ;  /* 0x00007380ff0477ac */ /* 0x000e220008000800 */
[----:B------:R-:W1:Y:S01]  /*0a20*/  LDC.64 R8, c[0x0][0x390] ;  /* 0x0000e400ff087b82 */ /* 0x000e620000000a00 */
[----:B------:R-:W-:Y:S02]  /*0a30*/  IADD3 R7, PT, PT, R0, R5, RZ ;  /* 0x0000000500077210 */ /* 0x000fe40007ffe0ff */
[----:B------:R-:W-:-:S04]  /*0a40*/  IADD3 R5, PT, PT, R5, 0x1, RZ ;  /* 0x0000000105057810 */ /* 0x000fc80007ffe0ff */
[----:B0-----:R-:W-:Y:S01]  /*0a50*/  ISETP.NE.AND P0, PT, R5, UR4, PT ;  /* 0x0000000405007c0c */ /* 0x001fe2000bf05270 */
[----:B-1----:R-:W-:-:S05]  /*0a60*/  IMAD.WIDE.U32 R8, R7, 0x4, R8 ;  /* 0x0000000407087825 */ /* 0x002fca00078e0008 */
[----:B------:R0:W-:Y:S07]  /*0a70*/  STG.E desc[UR10][R8.64], R10 ;  /* 0x0000000a08007986 */ /* 0x0001ee000c10190a */
[----:B------:R-:W-:Y:S05]  /*0a80*/  @!P0 EXIT ;  /* 0x000000000000894d */ /* 0x000fea0003800000 */
[----:B------:R-:W-:Y:S05]  /*0a90*/  BRA `(.L_x_22) ;  /* 0xfffffff400b07947 */ /* 0x000fea000383ffff */
.L_x_16:
[C---:B------:R-:W-:Y:S01]  /*0aa0*/  ISETP.GE.U32.AND P1, PT, R11.reuse, 0x8, PT ;  /* 0x000000080b00780c */ /* 0x040fe20003f26070 */
[----:B------:R-:W-:Y:S01]  /*0ab0*/  HFMA2 R3, -RZ, RZ, 0, 0 ;  /* 0x00000000ff037431 */ /* 0x000fe200000001ff */
[----:B------:R-:W-:-:S04]  /*0ac0*/  LOP3.LUT R2, R11, 0x7, RZ, 0xc0, !PT ;  /* 0x000000070b027812 */ /* 0x000fc800078ec0ff */
[----:B------:R-:W-:-:S07]  /*0ad0*/  ISETP.NE.AND P0, PT, R2, RZ, PT ;  /* 0x000000ff0200720c */ /* 0x000fce0003f05270 */
[----:B------:R-:W-:Y:S06]  /*0ae0*/  @!P1 BRA `(.L_x_23) ;  /* 0x0000000000409947 */ /* 0x000fec0003800000 */
[----:B------:R-:W0:Y:S01]  /*0af0*/  LDC.64 R6, c[0x0][0x390] ;  /* 0x0000e400ff067b82 */ /* 0x000e220000000a00 */
[----:B------:R-:W-:Y:S01]  /*0b00*/  LOP3.LUT R3, R11, 0x7ffffff8, RZ, 0xc0, !PT ;  /* 0x7ffffff80b037812 */ /* 0x000fe200078ec0ff */
[----:B------:R-:W-:-:S06]  /*0b10*/  UMOV UR4, URZ ;  /* 0x000000ff00047c82 */ /* 0x000fcc0008000000 */
.L_x_24:
[----:B-1----:R-:W-:Y:S01]  /*0b20*/  VIADD R5, R0, UR4 ;  /* 0x0000000400057c36 */ /* 0x002fe20008000000 */
[----:B------:R-:W-:-:S03]  /*0b30*/  UIADD3 UR4, UPT, UPT, UR4, 0x8, URZ ;  /* 0x0000000804047890 */ /* 0x000fc6000fffe0ff */
[----:B0-----:R-:W-:-:S03]  /*0b40*/  IMAD.WIDE.U32 R4, R5, 0x4, R6 ;  /* 0x0000000405047825 */ /* 0x001fc600078e0006 */
[----:B------:R-:W-:Y:S02]  /*0b50*/  ISETP.NE.AND P1, PT, R3, UR4, PT ;  /* 0x0000000403007c0c */ /* 0x000fe4000bf25270 */
[----:B------:R1:W-:Y:S04]  /*0b60*/  STG.E desc[UR10][R4.64], RZ ;  /* 0x000000ff04007986 */ /* 0x0003e8000c10190a */
[----:B------:R1:W-:Y:S04]  /*0b70*/  STG.E desc[UR10][R4.64+0x4], RZ ;  /* 0x000004ff04007986 */ /* 0x0003e8000c10190a */
[----:B------:R1:W-:Y:S04]  /*0b80*/  STG.E desc[UR10][R4.64+0x8], RZ ;  /* 0x000008ff04007986 */ /* 0x0003e8000c10190a */
[----:B------:R1:W-:Y:S04]  /*0b90*/  STG.E desc[UR10][R4.64+0xc], RZ ;  /* 0x00000cff04007986 */ /* 0x0003e8000c10190a */
[----:B------:R1:W-:Y:S04]  /*0ba0*/  STG.E desc[UR10][R4.64+0x10], RZ ;  /* 0x000010ff04007986 */ /* 0x0003e8000c10190a */
[----:B------:R1:W-:Y:S04]  /*0bb0*/  STG.E desc[UR10][R4.64+0x14], RZ ;  /* 0x000014ff04007986 */ /* 0x0003e8000c10190a */
[----:B------:R1:W-:Y:S04]  /*0bc0*/  STG.E desc[UR10][R4.64+0x18], RZ ;  /* 0x000018ff04007986 */ /* 0x0003e8000c10190a */
[----:B------:R1:W-:Y:S01]  /*0bd0*/  STG.E desc[UR10][R4.64+0x1c], RZ ;  /* 0x00001cff04007986 */ /* 0x0003e2000c10190a */
[----:B------:R-:W-:Y:S05]  /*0be0*/  @P1 BRA `(.L_x_24) ;  /* 0xfffffffc00cc1947 */ /* 0x000fea000383ffff */
.L_x_23:
[----:B------:R-:W-:Y:S05]  /*0bf0*/  @!P0 EXIT ;  /* 0x000000000000894d */ /* 0x000fea0003800000 */
[----:B------:R-:W-:Y:S02]  /*0c00*/  ISETP.GE.U32.AND P1, PT, R2, 0x4, PT ;  /* 0x000000040200780c */ /* 0x000fe40003f26070 */
[----:B------:R-:W-:-:S04]  /*0c10*/  LOP3.LUT R8, R11, 0x3, RZ, 0xc0, !PT ;  /* 0x000000030b087812 */ /* 0x000fc800078ec0ff */
[----:B------:R-:W-:-:S07]  /*0c20*/  ISETP.NE.AND P0, PT, R8, RZ, PT ;  /* 0x000000ff0800720c */ /* 0x000fce0003f05270 */
[----:B------:R-:W-:Y:S06]  /*0c30*/  @!P1 BRA `(.L_x_25) ;  /* 0x0000000000349947 */ /* 0x000fec0003800000 */
[----:B-1----:R-:W0:Y:S01]  /*0c40*/  LDC.64 R4, c[0x0][0x390] ;  /* 0x0000e400ff047b82 */ /* 0x002e220000000a00 */
[----:B------:R-:W1:Y:S01]  /*0c50*/  LDCU.64 UR4, c[0x0][0x390] ;  /* 0x00007200ff0477ac */ /* 0x000e620008000a00 */
[CC--:B------:R-:W-:Y:S02]  /*0c60*/  IADD3 R2, P1, PT, R0.reuse, R3.reuse, RZ ;  /* 0x0000000300027210 */ /* 0x0c0fe40007f3e0ff */
[----:B------:R-:W-:Y:S02]  /*0c70*/  IADD3 R7, PT, PT, R0, R3, RZ ;  /* 0x0000000300077210 */ /* 0x000fe40007ffe0ff */
[----:B------:R-:W-:Y:S02]  /*0c80*/  IADD3.X R9, PT, PT, RZ, RZ, RZ, P1, !PT ;  /* 0x000000ffff097210 */ /* 0x000fe40000ffe4ff */
[----:B------:R-:W-:Y:S02]  /*0c90*/  IADD3 R3, PT, PT, R3, 0x4, RZ ;  /* 0x0000000403037810 */ /* 0x000fe40007ffe0ff */
[----:B-1----:R-:W-:Y:S01]  /*0ca0*/  LEA R6, P1, R2, UR4, 0x2 ;  /* 0x0000000402067c11 */ /* 0x002fe2000f8210ff */
[----:B0-----:R-:W-:-:S03]  /*0cb0*/  IMAD.WIDE.U32 R4, R7, 0x4, R4 ;  /* 0x0000000407047825 */ /* 0x001fc600078e0004 */
[----:B------:R-:W-:Y:S02]  /*0cc0*/  LEA.HI.X R7, R2, UR5, R9, 0x2, P1 ;  /* 0x0000000502077c11 */ /* 0x000fe400088f1409 */
[----:B------:R0:W-:Y:S04]  /*0cd0*/  STG.E desc[UR10][R4.64], RZ ;  /* 0x000000ff04007986 */ /* 0x0001e8000c10190a */
[----:B------:R0:W-:Y:S04]  /*0ce0*/  STG.E desc[UR10][R6.64+0x4], RZ ;  /* 0x000004ff06007986 */ /* 0x0001e8000c10190a */
[----:B------:R0:W-:Y:S04]  /*0cf0*/  STG.E desc[UR10][R6.64+0x8], RZ ;  /* 0x000008ff06007986 */ /* 0x0001e8000c10190a */
[----:B------:R0:W-:Y:S02]  /*0d00*/  STG.E desc[UR10][R6.64+0xc], RZ ;  /* 0x00000cff06007986 */ /* 0x0001e4000c10190a */
.L_x_25:
[----:B------:R-:W-:Y:S05]  /*0d10*/  @!P0 EXIT ;  /* 0x000000000000894d */ /* 0x000fea0003800000 */
[----:B------:R-:W-:Y:S02]  /*0d20*/  ISETP.NE.AND P1, PT, R8, 0x1, PT ;  /* 0x000000010800780c */ /* 0x000fe40003f25270 */
[----:B------:R-:W-:-:S04]  /*0d30*/  LOP3.LUT R2, R11, 0x1, RZ, 0xc0, !PT ;  /* 0x000000010b027812 */ /* 0x000fc800078ec0ff */
[----:B------:R-:W-:-:S07]  /*0d40*/  ISETP.NE.U32.AND P0, PT, R2, 0x1, PT ;  /* 0x000000010200780c */ /* 0x000fce0003f05070 */
[----:B------:R-:W-:Y:S06]  /*0d50*/  @!P1 BRA `(.L_x_26) ;  /* 0x00000000002c9947 */ /* 0x000fec0003800000 */
[----:B01----:R-:W0:Y:S01]  /*0d60*/  LDC.64 R4, c[0x0][0x390] ;  /* 0x0000e400ff047b82 */ /* 0x003e220000000a00 */
[----:B------:R-:W1:Y:S01]  /*0d70*/  LDCU.64 UR4, c[0x0][0x390] ;  /* 0x00007200ff0477ac */ /* 0x000e620008000a00 */
[C---:B------:R-:W-:Y:S01]  /*0d80*/  IADD3 R2, P1, PT, R0.reuse, R3, RZ ;  /* 0x0000000300027210 */ /* 0x040fe20007f3e0ff */
[----:B------:R-:W-:Y:S01]  /*0d90*/  IMAD.IADD R7, R0, 0x1, R3 ;  /* 0x0000000100077824 */ /* 0x000fe200078e0203 */
[----:B------:R-:W-:Y:S02]  /*0da0*/  IADD3 R3, PT, PT, R3, 0x2, RZ ;  /* 0x0000000203037810 */ /* 0x000fe40007ffe0ff */
[----:B------:R-:W-:Y:S02]  /*0db0*/  IADD3.X R9, PT, PT, RZ, RZ, RZ, P1, !PT ;  /* 0x000000ffff097210 */ /* 0x000fe40000ffe4ff */
[----:B-1----:R-:W-:Y:S01]  /*0dc0*/  LEA R6, P1, R2, UR4, 0x2 ;  /* 0x0000000402067c11 */ /* 0x002fe2000f8210ff */
[----:B0-----:R-:W-:-:S03]  /*0dd0*/  IMAD.WIDE.U32 R4, R7, 0x4, R4 ;  /* 0x0000000407047825 */ /* 0x001fc600078e0004 */
[----:B------:R-:W-:Y:S02]  /*0de0*/  LEA.HI.X R7, R2, UR5, R9, 0x2, P1 ;  /* 0x0000000502077c11 */ /* 0x000fe400088f1409 */
[----:B------:R2:W-:Y:S04]  /*0df0*/  STG.E desc[UR10][R4.64], RZ ;  /* 0x000000ff04007986 */ /* 0x0005e8000c10190a */
[----:B------:R2:W-:Y:S03]  /*0e00*/  STG.E desc[UR10][R6.64+0x4], RZ ;  /* 0x000004ff06007986 */ /* 0x0005e6000c10190a */
.L_x_26:
[----:B------:R-:W-:Y:S05]  /*0e10*/  @P0 EXIT ;  /* 0x000000000000094d */ /* 0x000fea0003800000 */
[----:B012---:R-:W0:Y:S01]  /*0e20*/  LDC.64 R4, c[0x0][0x390] ;  /* 0x0000e400ff047b82 */ /* 0x007e220000000a00 */
[----:B------:R-:W-:-:S05]  /*0e30*/  IADD3 R3, PT, PT, R0, R3, RZ ;  /* 0x0000000300037210 */ /* 0x000fca0007ffe0ff */
[----:B0-----:R-:W-:-:S05]  /*0e40*/  IMAD.WIDE.U32 R2, R3, 0x4, R4 ;  /* 0x0000000403027825 */ /* 0x001fca00078e0004 */
[----:B------:R-:W-:Y:S01]  /*0e50*/  STG.E desc[UR10][R2.64], RZ ;  /* 0x000000ff02007986 */ /* 0x000fe2000c10190a */
[----:B------:R-:W-:Y:S05]  /*0e60*/  EXIT ;  /* 0x000000000000794d */ /* 0x000fea0003800000 */
.L_x_27:
        /* <DEDUP_REMOVED lines=9> */
.L_x_30:


//--------------------- .nv.shared.reserved.0     --------------------------
	.section	.nv.shared.reserved.0,"aw",@nobits
	.weak		__nv_reservedSMEM_offset_0_alias
	.size		__nv_reservedSMEM_offset_0_alias, 0, 64
	.other		__nv_reservedSMEM_offset_0_alias,@"STO_CUDA_RESERVED_SHARED STV_DEFAULT"
__nv_reservedSMEM_offset_0_alias:
	.zero		0
	.zero		64


//--------------------- .nv.constant0._Z13matMulElementPiS_S_i --------------------------
	.section	.nv.constant0._Z13matMulElementPiS_S_i,"a",@progbits
	.sectionflags	@""
	.align	4
.nv.constant0._Z13matMulElementPiS_S_i:
	.zero		924


//--------------------- .nv.constant0._Z9matMulColPiS_S_ii --------------------------
	.section	.nv.constant0._Z9matMulColPiS_S_ii,"a",@progbits
	.sectionflags	@""
	.align	4
.nv.constant0._Z9matMulColPiS_S_ii:
	.zero		928


//--------------------- .nv.constant0._Z9matMulRowPiS_S_ii --------------------------
	.section	.nv.constant0._Z9matMulRowPiS_S_ii,"a",@progbits
	.sectionflags	@""
	.align	4
.nv.constant0._Z9matMulRowPiS_S_ii:
	.zero		928


//--------------------- SYMBOLS --------------------------

	.type		.nv.reservedSmem.offset0,@object
	.size		.nv.reservedSmem.offset0,0x4
